	.target	sm_100a

	.elftype	@"ET_EXEC"


//--------------------- .note.nv.tkinfo           --------------------------
	.section	.note.nv.tkinfo,"",@"SHT_NOTE"
	.sectionflags	@"SHF_NOTE_NV_TKINFO"
	.tkinfo
        /*0018*/ 	.word	0x00000002
        /*0030*/ 	.string	""
        /*0030*/ 	.string	"ptxas"
        /*0030*/ 	.string	"Cuda compilation tools, release 13.0, V13.0.88"
        /*0030*/ 	.string	"Build cuda_13.0.r13.0/compiler.36424714_0"
        /*0030*/ 	.string	"-arch sm_100a -m 64 "



//--------------------- .note.nv.cuinfo           --------------------------
	.section	.note.nv.cuinfo,"",@"SHT_NOTE"
	.sectionflags	@"SHF_NOTE_NV_CUINFO"
        /*0018*/ 	.short	0x0002
        /*001a*/ 	.short	0x0064
        /*001c*/ 	.short	0x0082
	.zero		2


//--------------------- .nv.info                  --------------------------
	.section	.nv.info,"",@"SHT_CUDA_INFO"
	.align	4


	//----- nvinfo : EIATTR_REGCOUNT
	.align		4
        /*0000*/ 	.byte	0x04, 0x2f
        /*0002*/ 	.short	(.L_19 - .L_18)
	.align		4
.L_18:
        /*0004*/ 	.word	index@(_ZN7cutlass13device_kernelINS_4gemm6kernel13GemmUniversalIN4cute5tupleIJiiiiEEENS1_10collective13CollectiveMmaINS1_35MainloopSm100TmaUmmaWarpSpecializedILi4ELi2ELi4ENS5_IJNS4_1CILi1EEENSA_ILi2EEESB_EEEEENS5_IJNSA_ILi64EEENSA_ILi256EEESF_EEENS_10bfloat16_tENS5_IJlSB_lEEESI_SJ_NS4_8TiledMMAINS4_8MMA_AtomIJNS4_20SM100_MMA_F16BF16_SSISI_SI_fLi64ELi256ELNS4_4UMMA5MajorE0ELSO_0ELNSN_7ScaleInE0ELSP_0EEEEEENS4_6LayoutINS5_IJSB_SB_SB_EEENS5_IJNSA_ILi0EEESU_SU_EEEEENS5_IJNS4_10UnderscoreESX_SX_EEEEENS4_23SM90_TMA_LOAD_MULTICASTENS4_14ComposedLayoutINS4_7SwizzleILi3ELi4ELi3EEENS4_18smem_ptr_flag_bitsILi16EEENSS_INS5_IJNSA_ILi8EEESF_EEENS5_IJSF_SB_EEEEEEEvNS4_8identityENS4_13SM90_TMA_LOADES1A_vS1B_EENS_8epilogue10collective18CollectiveEpilogueINS1E_23Sm100TmaWarpSpecializedILi4ELi2ELi32ELb1ELb0EEEJSH_NS5_IJNSS_ISF_SB_EES1J_EEESI_SJ_SI_SJ_NS1E_6fusion15FusionCallbacksIS1I_NS1L_17LinearCombinationISI_fSI_fLNS_15FloatRoundStyleE2EEESH_S1K_JEEENS4_5SM1004TMEM4LOAD26SM100_TMEM_LOAD_16dp256b8xES1C_S1A_NS4_17SM75_U32x4_LDSM_NENS4_14SM90_TMA_STOREES1A_NS4_17SM90_U32x4_STSM_NENS4_39AutoVectorizingCopyWithAssumedAlignmentILi128EEEEEEvvEEEEvNT_6ParamsE)
        /*0008*/ 	.word	0x0000007a


	//----- nvinfo : EIATTR_FRAME_SIZE
	.align		4
.L_19:
        /*000c*/ 	.byte	0x04, 0x11
        /*000e*/ 	.short	(.L_21 - .L_20)
	.align		4
.L_20:
        /*0010*/ 	.word	index@($__internal_2_$__cuda_sm10x_tcgen05_guardrail_trap_unallocated_columns_being_dealloced)
        /*0014*/ 	.word	0x00000000


	//----- nvinfo : EIATTR_FRAME_SIZE
	.align		4
.L_21:
        /*0018*/ 	.byte	0x04, 0x11
        /*001a*/ 	.short	(.L_23 - .L_22)
	.align		4
.L_22:
        /*001c*/ 	.word	index@($__internal_1_$__cuda_sm10x_tcgen05_guardrail_trap_phase_invalid_during_alloc)
        /*0020*/ 	.word	0x00000000


	//----- nvinfo : EIATTR_FRAME_SIZE
	.align		4
.L_23:
        /*0024*/ 	.byte	0x04, 0x11
        /*0026*/ 	.short	(.L_25 - .L_24)
	.align		4
.L_24:
        /*0028*/ 	.word	index@($__internal_0_$__cuda_sm10x_tcgen05_guardrail_trap_col_being_dealloced_not_returned_by_alloc)
        /*002c*/ 	.word	0x00000000


	//----- nvinfo : EIATTR_FRAME_SIZE
	.align		4
.L_25:
        /*0030*/ 	.byte	0x04, 0x11
        /*0032*/ 	.short	(.L_27 - .L_26)
	.align		4
.L_26:
        /*0034*/ 	.word	index@(_ZN7cutlass13device_kernelINS_4gemm6kernel13GemmUniversalIN4cute5tupleIJiiiiEEENS1_10collective13CollectiveMmaINS1_35MainloopSm100TmaUmmaWarpSpecializedILi4ELi2ELi4ENS5_IJNS4_1CILi1EEENSA_ILi2EEESB_EEEEENS5_IJNSA_ILi64EEENSA_ILi256EEESF_EEENS_10bfloat16_tENS5_IJlSB_lEEESI_SJ_NS4_8TiledMMAINS4_8MMA_AtomIJNS4_20SM100_MMA_F16BF16_SSISI_SI_fLi64ELi256ELNS4_4UMMA5MajorE0ELSO_0ELNSN_7ScaleInE0ELSP_0EEEEEENS4_6LayoutINS5_IJSB_SB_SB_EEENS5_IJNSA_ILi0EEESU_SU_EEEEENS5_IJNS4_10UnderscoreESX_SX_EEEEENS4_23SM90_TMA_LOAD_MULTICASTENS4_14ComposedLayoutINS4_7SwizzleILi3ELi4ELi3EEENS4_18smem_ptr_flag_bitsILi16EEENSS_INS5_IJNSA_ILi8EEESF_EEENS5_IJSF_SB_EEEEEEEvNS4_8identityENS4_13SM90_TMA_LOADES1A_vS1B_EENS_8epilogue10collective18CollectiveEpilogueINS1E_23Sm100TmaWarpSpecializedILi4ELi2ELi32ELb1ELb0EEEJSH_NS5_IJNSS_ISF_SB_EES1J_EEESI_SJ_SI_SJ_NS1E_6fusion15FusionCallbacksIS1I_NS1L_17LinearCombinationISI_fSI_fLNS_15FloatRoundStyleE2EEESH_S1K_JEEENS4_5SM1004TMEM4LOAD26SM100_TMEM_LOAD_16dp256b8xES1C_S1A_NS4_17SM75_U32x4_LDSM_NENS4_14SM90_TMA_STOREES1A_NS4_17SM90_U32x4_STSM_NENS4_39AutoVectorizingCopyWithAssumedAlignmentILi128EEEEEEvvEEEEvNT_6ParamsE)
        /*0038*/ 	.word	0x00000000


	//----- nvinfo : EIATTR_MIN_STACK_SIZE
	.align		4
.L_27:
        /*003c*/ 	.byte	0x04, 0x12
        /*003e*/ 	.short	(.L_29 - .L_28)
	.align		4
.L_28:
        /*0040*/ 	.word	index@(_ZN7cutlass13device_kernelINS_4gemm6kernel13GemmUniversalIN4cute5tupleIJiiiiEEENS1_10collective13CollectiveMmaINS1_35MainloopSm100TmaUmmaWarpSpecializedILi4ELi2ELi4ENS5_IJNS4_1CILi1EEENSA_ILi2EEESB_EEEEENS5_IJNSA_ILi64EEENSA_ILi256EEESF_EEENS_10bfloat16_tENS5_IJlSB_lEEESI_SJ_NS4_8TiledMMAINS4_8MMA_AtomIJNS4_20SM100_MMA_F16BF16_SSISI_SI_fLi64ELi256ELNS4_4UMMA5MajorE0ELSO_0ELNSN_7ScaleInE0ELSP_0EEEEEENS4_6LayoutINS5_IJSB_SB_SB_EEENS5_IJNSA_ILi0EEESU_SU_EEEEENS5_IJNS4_10UnderscoreESX_SX_EEEEENS4_23SM90_TMA_LOAD_MULTICASTENS4_14ComposedLayoutINS4_7SwizzleILi3ELi4ELi3EEENS4_18smem_ptr_flag_bitsILi16EEENSS_INS5_IJNSA_ILi8EEESF_EEENS5_IJSF_SB_EEEEEEEvNS4_8identityENS4_13SM90_TMA_LOADES1A_vS1B_EENS_8epilogue10collective18CollectiveEpilogueINS1E_23Sm100TmaWarpSpecializedILi4ELi2ELi32ELb1ELb0EEEJSH_NS5_IJNSS_ISF_SB_EES1J_EEESI_SJ_SI_SJ_NS1E_6fusion15FusionCallbacksIS1I_NS1L_17LinearCombinationISI_fSI_fLNS_15FloatRoundStyleE2EEESH_S1K_JEEENS4_5SM1004TMEM4LOAD26SM100_TMEM_LOAD_16dp256b8xES1C_S1A_NS4_17SM75_U32x4_LDSM_NENS4_14SM90_TMA_STOREES1A_NS4_17SM90_U32x4_STSM_NENS4_39AutoVectorizingCopyWithAssumedAlignmentILi128EEEEEEvvEEEEvNT_6ParamsE)
        /*0044*/ 	.word	0x00000000
.L_29:


//--------------------- .nv.compat                --------------------------
	.section	.nv.compat,"",@"SHT_CUDA_COMPAT_INFO"
	.align	4
        /*0000*/ 	.byte	0x02, 0x09, 0x01, 0x00, 0x02, 0x02, 0x02, 0x00, 0x02, 0x05, 0x05, 0x00, 0x03, 0x07, 0x01, 0x01
        /*0010*/ 	.byte	0x02, 0x03, 0x01, 0x00, 0x02, 0x06, 0x01, 0x00, 0x04, 0x0b, 0x08, 0x00, 0x09, 0x00, 0x00, 0x00
        /*0020*/ 	.byte	0x00, 0x00, 0x00, 0x00


//--------------------- .nv.info._ZN7cutlass13device_kernelINS_4gemm6kernel13GemmUniversalIN4cute5tupleIJiiiiEEENS1_10collective13CollectiveMmaINS1_35MainloopSm100TmaUmmaWarpSpecializedILi4ELi2ELi4ENS5_IJNS4_1CILi1EEENSA_ILi2EEESB_EEEEENS5_IJNSA_ILi64EEENSA_ILi256EEESF_EEENS_10bfloat16_tENS5_IJlSB_lEEESI_SJ_NS4_8TiledMMAINS4_8MMA_AtomIJNS4_20SM100_MMA_F16BF16_SSISI_SI_fLi64ELi256ELNS4_4UMMA5MajorE0ELSO_0ELNSN_7ScaleInE0ELSP_0EEEEEENS4_6LayoutINS5_IJSB_SB_SB_EEENS5_IJNSA_ILi0EEESU_SU_EEEEENS5_IJNS4_10UnderscoreESX_SX_EEEEENS4_23SM90_TMA_LOAD_MULTICASTENS4_14ComposedLayoutINS4_7SwizzleILi3ELi4ELi3EEENS4_18smem_ptr_flag_bitsILi16EEENSS_INS5_IJNSA_ILi8EEESF_EEENS5_IJSF_SB_EEEEEEEvNS4_8identityENS4_13SM90_TMA_LOADES1A_vS1B_EENS_8epilogue10collective18CollectiveEpilogueINS1E_23Sm100TmaWarpSpecializedILi4ELi2ELi32ELb1ELb0EEEJSH_NS5_IJNSS_ISF_SB_EES1J_EEESI_SJ_SI_SJ_NS1E_6fusion15FusionCallbacksIS1I_NS1L_17LinearCombinationISI_fSI_fLNS_15FloatRoundStyleE2EEESH_S1K_JEEENS4_5SM1004TMEM4LOAD26SM100_TMEM_LOAD_16dp256b8xES1C_S1A_NS4_17SM75_U32x4_LDSM_NENS4_14SM90_TMA_STOREES1A_NS4_17SM90_U32x4_STSM_NENS4_39AutoVectorizingCopyWithAssumedAlignmentILi128EEEEEEvvEEEEvNT_6ParamsE --------------------------
	.section	.nv.info._ZN7cutlass13device_kernelINS_4gemm6kernel13GemmUniversalIN4cute5tupleIJiiiiEEENS1_10collective13CollectiveMmaINS1_35MainloopSm100TmaUmmaWarpSpecializedILi4ELi2ELi4ENS5_IJNS4_1CILi1EEENSA_ILi2EEESB_EEEEENS5_IJNSA_ILi64EEENSA_ILi256EEESF_EEENS_10bfloat16_tENS5_IJlSB_lEEESI_SJ_NS4_8TiledMMAINS4_8MMA_AtomIJNS4_20SM100_MMA_F16BF16_SSISI_SI_fLi64ELi256ELNS4_4UMMA5MajorE0ELSO_0ELNSN_7ScaleInE0ELSP_0EEEEEENS4_6LayoutINS5_IJSB_SB_SB_EEENS5_IJNSA_ILi0EEESU_SU_EEEEENS5_IJNS4_10UnderscoreESX_SX_EEEEENS4_23SM90_TMA_LOAD_MULTICASTENS4_14ComposedLayoutINS4_7SwizzleILi3ELi4ELi3EEENS4_18smem_ptr_flag_bitsILi16EEENSS_INS5_IJNSA_ILi8EEESF_EEENS5_IJSF_SB_EEEEEEEvNS4_8identityENS4_13SM90_TMA_LOADES1A_vS1B_EENS_8epilogue10collective18CollectiveEpilogueINS1E_23Sm100TmaWarpSpecializedILi4ELi2ELi32ELb1ELb0EEEJSH_NS5_IJNSS_ISF_SB_EES1J_EEESI_SJ_SI_SJ_NS1E_6fusion15FusionCallbacksIS1I_NS1L_17LinearCombinationISI_fSI_fLNS_15FloatRoundStyleE2EEESH_S1K_JEEENS4_5SM1004TMEM4LOAD26SM100_TMEM_LOAD_16dp256b8xES1C_S1A_NS4_17SM75_U32x4_LDSM_NENS4_14SM90_TMA_STOREES1A_NS4_17SM90_U32x4_STSM_NENS4_39AutoVectorizingCopyWithAssumedAlignmentILi128EEEEEEvvEEEEvNT_6ParamsE,"",@"SHT_CUDA_INFO"
	.sectionflags	@""
	.align	4


	//----- nvinfo : EIATTR_CUDA_API_VERSION
	.align		4
        /*0000*/ 	.byte	0x04, 0x37
        /*0002*/ 	.short	(.L_31 - .L_30)
.L_30:
        /*0004*/ 	.word	0x00000082


	//----- nvinfo : EIATTR_KPARAM_INFO
	.align		4
.L_31:
        /*0008*/ 	.byte	0x04, 0x17
        /*000a*/ 	.short	(.L_33 - .L_32)
.L_32:
        /*000c*/ 	.word	0x00000000
        /*0010*/ 	.short	0x0000
        /*0012*/ 	.short	0x0000
        /*0014*/ 	.byte	0x00, 0xf0, 0x01, 0x20


	//----- nvinfo : EIATTR_AT_ENTRY_FRAGMENTS
	.align		4
.L_33:
        /*0018*/ 	.byte	0x04, 0x4f
        /*001a*/ 	.short	(.L_35 - .L_34)


	//   ....[0]....
.L_34:
        /*001c*/ 	.word	0x00000006


	//----- nvinfo : EIATTR_RESERVED_SMEM_USED
	.align		4
.L_35:
        /*0020*/ 	.byte	0x01, 0x41
	.zero		2


	//----- nvinfo : EIATTR_SPARSE_MMA_MASK
	.align		4
        /*0024*/ 	.byte	0x03, 0x50
        /*0026*/ 	.short	0x0000


	//----- nvinfo : EIATTR_TCGEN05_1CTA_USED
	.align		4
        /*0028*/ 	.byte	0x01, 0x51
	.zero		2


	//----- nvinfo : EIATTR_MAXREG_COUNT
	.align		4
        /*002c*/ 	.byte	0x03, 0x1b
        /*002e*/ 	.short	0x00ff


	//----- nvinfo : EIATTR_NUM_BARRIERS
	.align		4
        /*0030*/ 	.byte	0x02, 0x4c
        /*0032*/ 	.byte	0x07
	.zero		1


	//----- nvinfo : EIATTR_EXTERNS
	.align		4
        /*0034*/ 	.byte	0x04, 0x0f
        /*0036*/ 	.short	(.L_37 - .L_36)


	//   ....[0]....
	.align		4
.L_36:
        /*0038*/ 	.word	index@(__assertfail)


	//----- nvinfo : EIATTR_MERCURY_ISA_VERSION
	.align		4
.L_37:
        /*003c*/ 	.byte	0x03, 0x5f
        /*003e*/ 	.short	0x0101


	//----- nvinfo : EIATTR_INT_WARP_WIDE_INSTR_OFFSETS
	.align		4
        /*0040*/ 	.byte	0x04, 0x31
        /*0042*/ 	.short	(.L_39 - .L_38)


	//   ....[0]....
.L_38:
        /*0044*/ 	.word	0x00003d40


	//   ....[1]....
        /*0048*/ 	.word	0x00003d60


	//   ....[2]....
        /*004c*/ 	.word	0x00003d90


	//   ....[3]....
        /*0050*/ 	.word	0x00004910


	//   ....[4]....
        /*0054*/ 	.word	0x00004980


	//   ....[5]....
        /*0058*/ 	.word	0x00004a50


	//   ....[6]....
        /*005c*/ 	.word	0x00004ad0


	//   ....[7]....
        /*0060*/ 	.word	0x00004bc0


	//   ....[8]....
        /*0064*/ 	.word	0x00004c40


	//   ....[9]....
        /*0068*/ 	.word	0x00004d20


	//   ....[10]....
        /*006c*/ 	.word	0x00004dd0


	//----- nvinfo : EIATTR_COOP_GROUP_MASK_REGIDS
	.align		4
.L_39:
        /*0070*/ 	.byte	0x04, 0x29
        /*0072*/ 	.short	(.L_41 - .L_40)


	//   ....[0]....
.L_40:
        /*0074*/ 	.word	0xffffffff


	//   ....[1]....
        /*0078*/ 	.word	0xffffffff


	//   ....[2]....
        /*007c*/ 	.word	0xffffffff


	//   ....[3]....
        /*0080*/ 	.word	0xffffffff


	//   ....[4]....
        /*0084*/ 	.word	0xffffffff


	//   ....[5]....
        /*0088*/ 	.word	0xffffffff


	//   ....[6]....
        /*008c*/ 	.word	0xffffffff


	//   ....[7]....
        /*0090*/ 	.word	0xffffffff


	//   ....[8]....
        /*0094*/ 	.word	0xffffffff


	//   ....[9]....
        /*0098*/ 	.word	0xffffffff


	//   ....[10]....
        /*009c*/ 	.word	0xffffffff


	//   ....[11]....
        /*00a0*/ 	.word	0xffffffff


	//   ....[12]....
        /*00a4*/ 	.word	0xffffffff


	//   ....[13]....
        /*00a8*/ 	.word	0xffffffff


	//----- nvinfo : EIATTR_COOP_GROUP_INSTR_OFFSETS
	.align		4
.L_41:
        /*00ac*/ 	.byte	0x04, 0x28
        /*00ae*/ 	.short	(.L_43 - .L_42)


	//   ....[0]....
.L_42:
        /*00b0*/ 	.word	0x00000080


	//   ....[1]....
        /*00b4*/ 	.word	0x000004f0


	//   ....[2]....
        /*00b8*/ 	.word	0x000006a0


	//   ....[3]....
        /*00bc*/ 	.word	0x00000840


	//   ....[4]....
        /*00c0*/ 	.word	0x00000940


	//   ....[5]....
        /*00c4*/ 	.word	0x00000ab0


	//   ....[6]....
        /*00c8*/ 	.word	0x00000c50


	//   ....[7]....
        /*00cc*/ 	.word	0x00000e00


	//   ....[8]....
        /*00d0*/ 	.word	0x00002040


	//   ....[9]....
        /*00d4*/ 	.word	0x00002f30


	//   ....[10]....
        /*00d8*/ 	.word	0x00003140


	//   ....[11]....
        /*00dc*/ 	.word	0x00003170


	//   ....[12]....
        /*00e0*/ 	.word	0x00003c20


	//   ....[13]....
        /*00e4*/ 	.word	0x00003e50


	//----- nvinfo : EIATTR_VRC_CTA_INIT_COUNT
	.align		4
.L_43:
        /*00e8*/ 	.byte	0x02, 0x4a
        /*00ea*/ 	.byte	0x80
	.zero		1


	//----- nvinfo : EIATTR_SYSCALL_OFFSETS
	.align		4
        /*00ec*/ 	.byte	0x04, 0x46
        /*00ee*/ 	.short	(.L_45 - .L_44)


	//   ....[0]....
.L_44:
        /*00f0*/ 	.word	0x00005a60


	//   ....[1]....
        /*00f4*/ 	.word	0x00005b50


	//   ....[2]....
        /*00f8*/ 	.word	0x000063c0


	//   ....[3]....
        /*00fc*/ 	.word	0x00007080


	//   ....[4]....
        /*0100*/ 	.word	0x00007cf0


	//   ....[5]....
        /*0104*/ 	.word	0x00008950


	//----- nvinfo : EIATTR_MBARRIER_INSTR_OFFSETS
	.align		4
.L_45:
        /*0108*/ 	.byte	0x04, 0x39
        /*010a*/ 	.short	(.L_47 - .L_46)


	//   ....[0]....
.L_46:
        /*010c*/ 	.word	0x00000610
        /*0110*/ 	.word	0x000000ff
        /*0114*/ 	.word	0x00000000
        /*0118*/ 	.short	0x0100
        /*011a*/ 	.byte	0x04
	.zero		1


	//   ....[1]....
        /*011c*/ 	.word	0x00000620
        /*0120*/ 	.word	0x000000ff
        /*0124*/ 	.word	0x00000020
        /*0128*/ 	.short	0x0100
        /*012a*/ 	.byte	0x04
	.zero		1


	//   ....[2]....
        /*012c*/ 	.word	0x00000630
        /*0130*/ 	.word	0x000000ff
        /*0134*/ 	.word	0x00000008
        /*0138*/ 	.short	0x0100
        /*013a*/ 	.byte	0x04
	.zero		1


	//   ....[3]....
        /*013c*/ 	.word	0x00000640
        /*0140*/ 	.word	0x000000ff
        /*0144*/ 	.word	0x00000028
        /*0148*/ 	.short	0x0100
        /*014a*/ 	.byte	0x04
	.zero		1


	//   ....[4]....
        /*014c*/ 	.word	0x00000650
        /*0150*/ 	.word	0x000000ff
        /*0154*/ 	.word	0x00000010
        /*0158*/ 	.short	0x0100
        /*015a*/ 	.byte	0x04
	.zero		1


	//   ....[5]....
        /*015c*/ 	.word	0x00000660
        /*0160*/ 	.word	0x000000ff
        /*0164*/ 	.word	0x00000030
        /*0168*/ 	.short	0x0100
        /*016a*/ 	.byte	0x04
	.zero		1


	//   ....[6]....
        /*016c*/ 	.word	0x00000670
        /*0170*/ 	.word	0x000000ff
        /*0174*/ 	.word	0x00000018
        /*0178*/ 	.short	0x0100
        /*017a*/ 	.byte	0x04
	.zero		1


	//   ....[7]....
        /*017c*/ 	.word	0x00000680
        /*0180*/ 	.word	0x000000ff
        /*0184*/ 	.word	0x00000038
        /*0188*/ 	.short	0x0100
        /*018a*/ 	.byte	0x04
	.zero		1


	//   ....[8]....
        /*018c*/ 	.word	0x000007b0
        /*0190*/ 	.word	0x000000ff
        /*0194*/ 	.word	0x00000040
        /*0198*/ 	.short	0x0100
        /*019a*/ 	.byte	0x04
	.zero		1


	//   ....[9]....
        /*019c*/ 	.word	0x000007c0
        /*01a0*/ 	.word	0x000000ff
        /*01a4*/ 	.word	0x00000060
        /*01a8*/ 	.short	0x0100
        /*01aa*/ 	.byte	0x04
	.zero		1


	//   ....[10]....
        /*01ac*/ 	.word	0x000007d0
        /*01b0*/ 	.word	0x000000ff
        /*01b4*/ 	.word	0x00000048
        /*01b8*/ 	.short	0x0100
        /*01ba*/ 	.byte	0x04
	.zero		1


	//   ....[11]....
        /*01bc*/ 	.word	0x000007e0
        /*01c0*/ 	.word	0x000000ff
        /*01c4*/ 	.word	0x00000068
        /*01c8*/ 	.short	0x0100
        /*01ca*/ 	.byte	0x04
	.zero		1


	//   ....[12]....
        /*01cc*/ 	.word	0x000007f0
        /*01d0*/ 	.word	0x000000ff
        /*01d4*/ 	.word	0x00000050
        /*01d8*/ 	.short	0x0100
        /*01da*/ 	.byte	0x04
	.zero		1


	//   ....[13]....
        /*01dc*/ 	.word	0x00000800
        /*01e0*/ 	.word	0x000000ff
        /*01e4*/ 	.word	0x00000070
        /*01e8*/ 	.short	0x0100
        /*01ea*/ 	.byte	0x04
	.zero		1


	//   ....[14]....
        /*01ec*/ 	.word	0x00000810
        /*01f0*/ 	.word	0x000000ff
        /*01f4*/ 	.word	0x00000058
        /*01f8*/ 	.short	0x0100
        /*01fa*/ 	.byte	0x04
	.zero		1


	//   ....[15]....
        /*01fc*/ 	.word	0x00000820
        /*0200*/ 	.word	0x000000ff
        /*0204*/ 	.word	0x00000078
        /*0208*/ 	.short	0x0100
        /*020a*/ 	.byte	0x04
	.zero		1


	//   ....[16]....
        /*020c*/ 	.word	0x00000910
        /*0210*/ 	.word	0x000000ff
        /*0214*/ 	.word	0x00000080
        /*0218*/ 	.short	0x0100
        /*021a*/ 	.byte	0x06
	.zero		1


	//   ....[17]....
        /*021c*/ 	.word	0x00000920
        /*0220*/ 	.word	0x000000ff
        /*0224*/ 	.word	0x00000088
        /*0228*/ 	.short	0x0100
        /*022a*/ 	.byte	0x06
	.zero		1


	//   ....[18]....
        /*022c*/ 	.word	0x00000a60
        /*0230*/ 	.word	0x000000ff
        /*0234*/ 	.word	0x00000090
        /*0238*/ 	.short	0x0100
        /*023a*/ 	.byte	0x06
	.zero		1


	//   ....[19]....
        /*023c*/ 	.word	0x00000a70
        /*0240*/ 	.word	0x000000ff
        /*0244*/ 	.word	0x000000a0
        /*0248*/ 	.short	0x0100
        /*024a*/ 	.byte	0x06
	.zero		1


	//   ....[20]....
        /*024c*/ 	.word	0x00000a80
        /*0250*/ 	.word	0x000000ff
        /*0254*/ 	.word	0x00000098
        /*0258*/ 	.short	0x0100
        /*025a*/ 	.byte	0x06
	.zero		1


	//   ....[21]....
        /*025c*/ 	.word	0x00000a90
        /*0260*/ 	.word	0x000000ff
        /*0264*/ 	.word	0x000000a8
        /*0268*/ 	.short	0x0100
        /*026a*/ 	.byte	0x06
	.zero		1


	//   ....[22]....
        /*026c*/ 	.word	0x00000bc0
        /*0270*/ 	.word	0x000000ff
        /*0274*/ 	.word	0x000000b0
        /*0278*/ 	.short	0x0100
        /*027a*/ 	.byte	0x04
	.zero		1


	//   ....[23]....
        /*027c*/ 	.word	0x00000bd0
        /*0280*/ 	.word	0x000000ff
        /*0284*/ 	.word	0x000000d0
        /*0288*/ 	.short	0x0100
        /*028a*/ 	.byte	0x04
	.zero		1


	//   ....[24]....
        /*028c*/ 	.word	0x00000be0
        /*0290*/ 	.word	0x000000ff
        /*0294*/ 	.word	0x000000b8
        /*0298*/ 	.short	0x0100
        /*029a*/ 	.byte	0x04
	.zero		1


	//   ....[25]....
        /*029c*/ 	.word	0x00000bf0
        /*02a0*/ 	.word	0x000000ff
        /*02a4*/ 	.word	0x000000d8
        /*02a8*/ 	.short	0x0100
        /*02aa*/ 	.byte	0x04
	.zero		1


	//   ....[26]....
        /*02ac*/ 	.word	0x00000c00
        /*02b0*/ 	.word	0x000000ff
        /*02b4*/ 	.word	0x000000c0
        /*02b8*/ 	.short	0x0100
        /*02ba*/ 	.byte	0x04
	.zero		1


	//   ....[27]....
        /*02bc*/ 	.word	0x00000c10
        /*02c0*/ 	.word	0x000000ff
        /*02c4*/ 	.word	0x000000e0
        /*02c8*/ 	.short	0x0100
        /*02ca*/ 	.byte	0x04
	.zero		1


	//   ....[28]....
        /*02cc*/ 	.word	0x00000c20
        /*02d0*/ 	.word	0x000000ff
        /*02d4*/ 	.word	0x000000c8
        /*02d8*/ 	.short	0x0100
        /*02da*/ 	.byte	0x04
	.zero		1


	//   ....[29]....
        /*02dc*/ 	.word	0x00000c30
        /*02e0*/ 	.word	0x000000ff
        /*02e4*/ 	.word	0x000000e8
        /*02e8*/ 	.short	0x0100
        /*02ea*/ 	.byte	0x04
	.zero		1


	//   ....[30]....
        /*02ec*/ 	.word	0x00000d20
        /*02f0*/ 	.word	0x000000ff
        /*02f4*/ 	.word	0x000000f0
        /*02f8*/ 	.short	0x0100
        /*02fa*/ 	.byte	0x04
	.zero		1


	//   ....[31]....
        /*02fc*/ 	.word	0x00000d30
        /*0300*/ 	.word	0x000000ff
        /*0304*/ 	.word	0x00000100
        /*0308*/ 	.short	0x0100
        /*030a*/ 	.byte	0x04
	.zero		1


	//   ....[32]....
        /*030c*/ 	.word	0x00000d40
        /*0310*/ 	.word	0x000000ff
        /*0314*/ 	.word	0x000000f8
        /*0318*/ 	.short	0x0100
        /*031a*/ 	.byte	0x04
	.zero		1


	//   ....[33]....
        /*031c*/ 	.word	0x00000d50
        /*0320*/ 	.word	0x000000ff
        /*0324*/ 	.word	0x00000108
        /*0328*/ 	.short	0x0100
        /*032a*/ 	.byte	0x04
	.zero		1


	//   ....[34]....
        /*032c*/ 	.word	0x000018e0
        /*0330*/ 	.word	0x00000000
        /*0334*/ 	.word	0x00000100
        /*0338*/ 	.short	0x010a
        /*033a*/ 	.byte	0xff
	.zero		1


	//   ....[35]....
        /*033c*/ 	.word	0x00001900
        /*0340*/ 	.word	0x00000000
        /*0344*/ 	.word	0x000000f0
        /*0348*/ 	.short	0x0101
        /*034a*/ 	.byte	0xff
	.zero		1


	//   ....[36]....
        /*034c*/ 	.word	0x000019c0
        /*0350*/ 	.word	0x000000ff
        /*0354*/ 	.word	0x00000020
        /*0358*/ 	.short	0x010a
        /*035a*/ 	.byte	0x04
	.zero		1


	//   ....[37]....
        /*035c*/ 	.word	0x00001a40
        /*0360*/ 	.word	0x000000ff
        /*0364*/ 	.word	0x00000020
        /*0368*/ 	.short	0x010a
        /*036a*/ 	.byte	0x21
	.zero		1


	//   ....[38]....
        /*036c*/ 	.word	0x00001bd0
        /*0370*/ 	.word	0x000000ff
        /*0374*/ 	.word	0x00000020
        /*0378*/ 	.short	0x010a
        /*037a*/ 	.byte	0x08
	.zero		1


	//   ....[39]....
        /*037c*/ 	.word	0x00001d00
        /*0380*/ 	.word	0x000000ff
        /*0384*/ 	.word	0x00000088
        /*0388*/ 	.short	0x0101
        /*038a*/ 	.byte	0x07
	.zero		1


	//   ....[40]....
        /*038c*/ 	.word	0x00001d20
        /*0390*/ 	.word	0x000000ff
        /*0394*/ 	.word	0x00000020
        /*0398*/ 	.short	0x010a
        /*039a*/ 	.byte	0x04
	.zero		1


	//   ....[41]....
        /*039c*/ 	.word	0x00001da0
        /*03a0*/ 	.word	0x000000ff
        /*03a4*/ 	.word	0x00000020
        /*03a8*/ 	.short	0x010a
        /*03aa*/ 	.byte	0x11
	.zero		1


	//   ....[42]....
        /*03ac*/ 	.word	0x00001f30
        /*03b0*/ 	.word	0x000000ff
        /*03b4*/ 	.word	0x00000020
        /*03b8*/ 	.short	0x010a
        /*03ba*/ 	.byte	0x06
	.zero		1


	//   ....[43]....
        /*03bc*/ 	.word	0x00002070
        /*03c0*/ 	.word	0x00000003
        /*03c4*/ 	.word	0x00000090
        /*03c8*/ 	.short	0x010a
        /*03ca*/ 	.byte	0xff
	.zero		1


	//   ....[44]....
        /*03cc*/ 	.word	0x000021c0
        /*03d0*/ 	.word	0x00000000
        /*03d4*/ 	.word	0x00000000
        /*03d8*/ 	.short	0x0101
        /*03da*/ 	.byte	0xff
	.zero		1


	//   ....[45]....
        /*03dc*/ 	.word	0x00002780
        /*03e0*/ 	.word	0x000000ff
        /*03e4*/ 	.word	0x00000000
        /*03e8*/ 	.short	0x010a
        /*03ea*/ 	.byte	0x04
	.zero		1


	//   ....[46]....
        /*03ec*/ 	.word	0x00002810
        /*03f0*/ 	.word	0x000000ff
        /*03f4*/ 	.word	0x00000000
        /*03f8*/ 	.short	0x010a
        /*03fa*/ 	.byte	0x05
	.zero		1


	//   ....[47]....
        /*03fc*/ 	.word	0x000028a0
        /*0400*/ 	.word	0x000000ff
        /*0404*/ 	.word	0x00000000
        /*0408*/ 	.short	0x010a
        /*040a*/ 	.byte	0x05
	.zero		1


	//   ....[48]....
        /*040c*/ 	.word	0x00002940
        /*0410*/ 	.word	0x00000000
        /*0414*/ 	.word	0x00000000
        /*0418*/ 	.short	0x010a
        /*041a*/ 	.byte	0xff
	.zero		1


	//   ....[49]....
        /*041c*/ 	.word	0x00002a80
        /*0420*/ 	.word	0x00000002
        /*0424*/ 	.word	0x000000f0
        /*0428*/ 	.short	0x010a
        /*042a*/ 	.byte	0xff
	.zero		1


	//   ....[50]....
        /*042c*/ 	.word	0x00002ae0
        /*0430*/ 	.word	0x00000004
        /*0434*/ 	.word	0x00000000
        /*0438*/ 	.short	0x0101
        /*043a*/ 	.byte	0xff
	.zero		1


	//   ....[51]....
        /*043c*/ 	.word	0x00002b00
        /*0440*/ 	.word	0x000000ff
        /*0444*/ 	.word	0x000000a0
        /*0448*/ 	.short	0x010a
        /*044a*/ 	.byte	0x04
	.zero		1


	//   ....[52]....
        /*044c*/ 	.word	0x00002c20
        /*0450*/ 	.word	0x00000002
        /*0454*/ 	.word	0x00000090
        /*0458*/ 	.short	0x010a
        /*045a*/ 	.byte	0xff
	.zero		1


	//   ....[53]....
        /*045c*/ 	.word	0x00002d30
        /*0460*/ 	.word	0x00000002
        /*0464*/ 	.word	0x00000000
        /*0468*/ 	.short	0x0101
        /*046a*/ 	.byte	0xff
	.zero		1


	//   ....[54]....
        /*046c*/ 	.word	0x00002dc0
        /*0470*/ 	.word	0x000000ff
        /*0474*/ 	.word	0x000000a0
        /*0478*/ 	.short	0x0106
        /*047a*/ 	.byte	0x04
	.zero		1


	//   ....[55]....
        /*047c*/ 	.word	0x00002de0
        /*0480*/ 	.word	0x000000ff
        /*0484*/ 	.word	0x000000a0
        /*0488*/ 	.short	0x010a
        /*048a*/ 	.byte	0x04
	.zero		1


	//   ....[56]....
        /*048c*/ 	.word	0x00002e70
        /*0490*/ 	.word	0x000000ff
        /*0494*/ 	.word	0x000000a0
        /*0498*/ 	.short	0x0106
        /*049a*/ 	.byte	0x07
	.zero		1


	//   ....[57]....
        /*049c*/ 	.word	0x00002eb0
        /*04a0*/ 	.word	0x00000000
        /*04a4*/ 	.word	0x000000a0
        /*04a8*/ 	.short	0x010a
        /*04aa*/ 	.byte	0xff
	.zero		1


	//   ....[58]....
        /*04ac*/ 	.word	0x00003410
        /*04b0*/ 	.word	0x00000000
        /*04b4*/ 	.word	0x00000090
        /*04b8*/ 	.short	0x010a
        /*04ba*/ 	.byte	0xff
	.zero		1


	//   ....[59]....
        /*04bc*/ 	.word	0x00003510
        /*04c0*/ 	.word	0x00000003
        /*04c4*/ 	.word	0x00000000
        /*04c8*/ 	.short	0x0101
        /*04ca*/ 	.byte	0xff
	.zero		1


	//   ....[60]....
        /*04cc*/ 	.word	0x00003520
        /*04d0*/ 	.word	0x000000ff
        /*04d4*/ 	.word	0x00000000
        /*04d8*/ 	.short	0x010a
        /*04da*/ 	.byte	0x04
	.zero		1


	//   ....[61]....
        /*04dc*/ 	.word	0x000035a0
        /*04e0*/ 	.word	0x000000ff
        /*04e4*/ 	.word	0x000000d0
        /*04e8*/ 	.short	0x010a
        /*04ea*/ 	.byte	0x1f
	.zero		1


	//   ....[62]....
        /*04ec*/ 	.word	0x00003680
        /*04f0*/ 	.word	0x000000ff
        /*04f4*/ 	.word	0x00000000
        /*04f8*/ 	.short	0x010a
        /*04fa*/ 	.byte	0x05
	.zero		1


	//   ....[63]....
        /*04fc*/ 	.word	0x000037c0
        /*0500*/ 	.word	0x000000ff
        /*0504*/ 	.word	0x00000000
        /*0508*/ 	.short	0x010a
        /*050a*/ 	.byte	0x04
	.zero		1


	//   ....[64]....
        /*050c*/ 	.word	0x00003a50
        /*0510*/ 	.word	0x000000ff
        /*0514*/ 	.word	0x00000000
        /*0518*/ 	.short	0x010a
        /*051a*/ 	.byte	0x04
	.zero		1


	//   ....[65]....
        /*051c*/ 	.word	0x00003ae0
        /*0520*/ 	.word	0x000000ff
        /*0524*/ 	.word	0x00000000
        /*0528*/ 	.short	0x010a
        /*052a*/ 	.byte	0x05
	.zero		1


	//   ....[66]....
        /*052c*/ 	.word	0x00003b70
        /*0530*/ 	.word	0x000000ff
        /*0534*/ 	.word	0x00000000
        /*0538*/ 	.short	0x010a
        /*053a*/ 	.byte	0x05
	.zero		1


	//   ....[67]....
        /*053c*/ 	.word	0x00003c00
        /*0540*/ 	.word	0x000000ff
        /*0544*/ 	.word	0x00000000
        /*0548*/ 	.short	0x010a
        /*054a*/ 	.byte	0x04
	.zero		1


	//   ....[68]....
        /*054c*/ 	.word	0x00004110
        /*0550*/ 	.word	0x0000000c
        /*0554*/ 	.word	0x00000090
        /*0558*/ 	.short	0x010a
        /*055a*/ 	.byte	0xff
	.zero		1


	//   ....[69]....
        /*055c*/ 	.word	0x00004280
        /*0560*/ 	.word	0x00000000
        /*0564*/ 	.word	0x00000000
        /*0568*/ 	.short	0x0101
        /*056a*/ 	.byte	0xff
	.zero		1


	//   ....[70]....
        /*056c*/ 	.word	0x00004710
        /*0570*/ 	.word	0x000000ff
        /*0574*/ 	.word	0x00000088
        /*0578*/ 	.short	0x010a
        /*057a*/ 	.byte	0x15
	.zero		1


	//   ....[71]....
        /*057c*/ 	.word	0x00004890
        /*0580*/ 	.word	0x000000ff
        /*0584*/ 	.word	0x00000060
        /*0588*/ 	.short	0x010a
        /*058a*/ 	.byte	0x15
	.zero		1


	//   ....[72]....
        /*058c*/ 	.word	0x00004a00
        /*0590*/ 	.word	0x000000ff
        /*0594*/ 	.word	0x00000040
        /*0598*/ 	.short	0x010b
        /*059a*/ 	.byte	0x15
	.zero		1


	//   ....[73]....
        /*059c*/ 	.word	0x00004a10
        /*05a0*/ 	.word	0x000000ff
        /*05a4*/ 	.word	0x00000000
        /*05a8*/ 	.short	0x0101
        /*05aa*/ 	.byte	0x28
	.zero		1


	//   ....[74]....
        /*05ac*/ 	.word	0x00004a20
        /*05b0*/ 	.word	0x000000ff
        /*05b4*/ 	.word	0x00000068
        /*05b8*/ 	.short	0x010a
        /*05ba*/ 	.byte	0x15
	.zero		1


	//   ....[75]....
        /*05bc*/ 	.word	0x00004b70
        /*05c0*/ 	.word	0x000000ff
        /*05c4*/ 	.word	0x00000048
        /*05c8*/ 	.short	0x010b
        /*05ca*/ 	.byte	0x15
	.zero		1


	//   ....[76]....
        /*05cc*/ 	.word	0x00004b80
        /*05d0*/ 	.word	0x000000ff
        /*05d4*/ 	.word	0x00000000
        /*05d8*/ 	.short	0x0101
        /*05da*/ 	.byte	0x27
	.zero		1


	//   ....[77]....
        /*05dc*/ 	.word	0x00004b90
        /*05e0*/ 	.word	0x000000ff
        /*05e4*/ 	.word	0x00000070
        /*05e8*/ 	.short	0x010a
        /*05ea*/ 	.byte	0x15
	.zero		1


	//   ....[78]....
        /*05ec*/ 	.word	0x00004cd0
        /*05f0*/ 	.word	0x000000ff
        /*05f4*/ 	.word	0x00000050
        /*05f8*/ 	.short	0x010b
        /*05fa*/ 	.byte	0x15
	.zero		1


	//   ....[79]....
        /*05fc*/ 	.word	0x00004ce0
        /*0600*/ 	.word	0x000000ff
        /*0604*/ 	.word	0x00000000
        /*0608*/ 	.short	0x0101
        /*060a*/ 	.byte	0x26
	.zero		1


	//   ....[80]....
        /*060c*/ 	.word	0x00004cf0
        /*0610*/ 	.word	0x000000ff
        /*0614*/ 	.word	0x00000078
        /*0618*/ 	.short	0x010a
        /*061a*/ 	.byte	0x15
	.zero		1


	//   ....[81]....
        /*061c*/ 	.word	0x00004ef0
        /*0620*/ 	.word	0x000000ff
        /*0624*/ 	.word	0x00000058
        /*0628*/ 	.short	0x010b
        /*062a*/ 	.byte	0x15
	.zero		1


	//   ....[82]....
        /*062c*/ 	.word	0x00004f00
        /*0630*/ 	.word	0x000000ff
        /*0634*/ 	.word	0x00000000
        /*0638*/ 	.short	0x0101
        /*063a*/ 	.byte	0x25
	.zero		1


	//   ....[83]....
        /*063c*/ 	.word	0x00004f30
        /*0640*/ 	.word	0x000000ff
        /*0644*/ 	.word	0x00000060
        /*0648*/ 	.short	0x010a
        /*064a*/ 	.byte	0x15
	.zero		1


	//   ....[84]....
        /*064c*/ 	.word	0x00004f50
        /*0650*/ 	.word	0x000000ff
        /*0654*/ 	.word	0x00000068
        /*0658*/ 	.short	0x010a
        /*065a*/ 	.byte	0x15
	.zero		1


	//   ....[85]....
        /*065c*/ 	.word	0x00004f70
        /*0660*/ 	.word	0x000000ff
        /*0664*/ 	.word	0x00000070
        /*0668*/ 	.short	0x010a
        /*066a*/ 	.byte	0x15
	.zero		1


	//   ....[86]....
        /*066c*/ 	.word	0x00004fb0
        /*0670*/ 	.word	0x00000000
        /*0674*/ 	.word	0x00000078
        /*0678*/ 	.short	0x010a
        /*067a*/ 	.byte	0xff
	.zero		1


	//   ....[87]....
        /*067c*/ 	.word	0x000052f0
        /*0680*/ 	.word	0x00000003
        /*0684*/ 	.word	0x00000090
        /*0688*/ 	.short	0x010a
        /*068a*/ 	.byte	0xff
	.zero		1


	//   ....[88]....
        /*068c*/ 	.word	0x00005470
        /*0690*/ 	.word	0x00000000
        /*0694*/ 	.word	0x00000000
        /*0698*/ 	.short	0x0101
        /*069a*/ 	.byte	0xff
	.zero		1


	//   ....[89]....
        /*069c*/ 	.word	0x00006010
        /*06a0*/ 	.word	0x000000ff
        /*06a4*/ 	.word	0x00000040
        /*06a8*/ 	.short	0x010a
        /*06aa*/ 	.byte	0x2c
	.zero		1


	//   ....[90]....
        /*06ac*/ 	.word	0x00006080
        /*06b0*/ 	.word	0x00000062
        /*06b4*/ 	.word	0x000000b0
        /*06b8*/ 	.short	0x010a
        /*06ba*/ 	.byte	0xff
	.zero		1


	//   ....[91]....
        /*06bc*/ 	.word	0x000061a0
        /*06c0*/ 	.word	0x000000ff
        /*06c4*/ 	.word	0x00000040
        /*06c8*/ 	.short	0x010a
        /*06ca*/ 	.byte	0x2c
	.zero		1


	//   ....[92]....
        /*06cc*/ 	.word	0x000062a0
        /*06d0*/ 	.word	0x00000062
        /*06d4*/ 	.word	0x000000b0
        /*06d8*/ 	.short	0x010a
        /*06da*/ 	.byte	0xff
	.zero		1


	//   ....[93]....
        /*06dc*/ 	.word	0x00006da0
        /*06e0*/ 	.word	0x00000000
        /*06e4*/ 	.word	0x00000000
        /*06e8*/ 	.short	0x0101
        /*06ea*/ 	.byte	0xff
	.zero		1


	//   ....[94]....
        /*06ec*/ 	.word	0x00006db0
        /*06f0*/ 	.word	0x00000003
        /*06f4*/ 	.word	0x00000040
        /*06f8*/ 	.short	0x010a
        /*06fa*/ 	.byte	0xff
	.zero		1


	//   ....[95]....
        /*06fc*/ 	.word	0x00006e80
        /*0700*/ 	.word	0x00000003
        /*0704*/ 	.word	0x00000040
        /*0708*/ 	.short	0x010a
        /*070a*/ 	.byte	0xff
	.zero		1


	//   ....[96]....
        /*070c*/ 	.word	0x00007a10
        /*0710*/ 	.word	0x00000066
        /*0714*/ 	.word	0x00000000
        /*0718*/ 	.short	0x0101
        /*071a*/ 	.byte	0xff
	.zero		1


	//   ....[97]....
        /*071c*/ 	.word	0x00007a30
        /*0720*/ 	.word	0x0000003f
        /*0724*/ 	.word	0x00000040
        /*0728*/ 	.short	0x010a
        /*072a*/ 	.byte	0xff
	.zero		1


	//   ....[98]....
        /*072c*/ 	.word	0x00007af0
        /*0730*/ 	.word	0x0000003f
        /*0734*/ 	.word	0x00000040
        /*0738*/ 	.short	0x010a
        /*073a*/ 	.byte	0xff
	.zero		1


	//   ....[99]....
        /*073c*/ 	.word	0x00008670
        /*0740*/ 	.word	0x00000066
        /*0744*/ 	.word	0x00000000
        /*0748*/ 	.short	0x0101
        /*074a*/ 	.byte	0xff
	.zero		1


	//   ....[100]....
        /*074c*/ 	.word	0x00008690
        /*0750*/ 	.word	0x0000006c
        /*0754*/ 	.word	0x00000040
        /*0758*/ 	.short	0x010a
        /*075a*/ 	.byte	0xff
	.zero		1


	//   ....[101]....
        /*075c*/ 	.word	0x00008750
        /*0760*/ 	.word	0x0000006c
        /*0764*/ 	.word	0x00000040
        /*0768*/ 	.short	0x010a
        /*076a*/ 	.byte	0xff
	.zero		1


	//   ....[102]....
        /*076c*/ 	.word	0x00008b90
        /*0770*/ 	.word	0x000000ff
        /*0774*/ 	.word	0x00000000
        /*0778*/ 	.short	0x0101
        /*077a*/ 	.byte	0x04
	.zero		1


	//   ....[103]....
        /*077c*/ 	.word	0x00009340
        /*0780*/ 	.word	0x00000002
        /*0784*/ 	.word	0x00000000
        /*0788*/ 	.short	0x0101
        /*078a*/ 	.byte	0xff
	.zero		1


	//   ....[104]....
        /*078c*/ 	.word	0x000095f0
        /*0790*/ 	.word	0x000000ff
        /*0794*/ 	.word	0x00000000
        /*0798*/ 	.short	0x0101
        /*079a*/ 	.byte	0x04
	.zero		1


	//   ....[105]....
        /*079c*/ 	.word	0x00009610
        /*07a0*/ 	.word	0x00000000
        /*07a4*/ 	.word	0x00000100
        /*07a8*/ 	.short	0x010a
        /*07aa*/ 	.byte	0xff
	.zero		1


	//   ....[106]....
        /*07ac*/ 	.word	0x00009670
        /*07b0*/ 	.word	0x00000000
        /*07b4*/ 	.word	0x00000020
        /*07b8*/ 	.short	0x010a
        /*07ba*/ 	.byte	0xff
	.zero		1


	//   ....[107]....
        /*07bc*/ 	.word	0x000096d0
        /*07c0*/ 	.word	0x00000000
        /*07c4*/ 	.word	0x00000020
        /*07c8*/ 	.short	0x010a
        /*07ca*/ 	.byte	0xff
	.zero		1


	//   ....[108]....
        /*07cc*/ 	.word	0x00009720
        /*07d0*/ 	.word	0x00000003
        /*07d4*/ 	.word	0x00000090
        /*07d8*/ 	.short	0x010a
        /*07da*/ 	.byte	0xff
	.zero		1


	//   ....[109]....
        /*07dc*/ 	.word	0x00009780
        /*07e0*/ 	.word	0x00000000
        /*07e4*/ 	.word	0x00000000
        /*07e8*/ 	.short	0x010a
        /*07ea*/ 	.byte	0xff
	.zero		1


	//   ....[110]....
        /*07ec*/ 	.word	0x000097e0
        /*07f0*/ 	.word	0x00000000
        /*07f4*/ 	.word	0x00000000
        /*07f8*/ 	.short	0x010a
        /*07fa*/ 	.byte	0xff
	.zero		1


	//   ....[111]....
        /*07fc*/ 	.word	0x00009840
        /*0800*/ 	.word	0x00000000
        /*0804*/ 	.word	0x00000000
        /*0808*/ 	.short	0x010a
        /*080a*/ 	.byte	0xff
	.zero		1


	//   ....[112]....
        /*080c*/ 	.word	0x00009890
        /*0810*/ 	.word	0x00000002
        /*0814*/ 	.word	0x000000f0
        /*0818*/ 	.short	0x010a
        /*081a*/ 	.byte	0xff
	.zero		1


	//   ....[113]....
        /*081c*/ 	.word	0x000098f0
        /*0820*/ 	.word	0x00000002
        /*0824*/ 	.word	0x000000a0
        /*0828*/ 	.short	0x010a
        /*082a*/ 	.byte	0xff
	.zero		1


	//   ....[114]....
        /*082c*/ 	.word	0x00009940
        /*0830*/ 	.word	0x00000002
        /*0834*/ 	.word	0x00000090
        /*0838*/ 	.short	0x010a
        /*083a*/ 	.byte	0xff
	.zero		1


	//   ....[115]....
        /*083c*/ 	.word	0x000099a0
        /*0840*/ 	.word	0x00000000
        /*0844*/ 	.word	0x000000a0
        /*0848*/ 	.short	0x010a
        /*084a*/ 	.byte	0xff
	.zero		1


	//   ....[116]....
        /*084c*/ 	.word	0x000099f0
        /*0850*/ 	.word	0x00000000
        /*0854*/ 	.word	0x00000090
        /*0858*/ 	.short	0x010a
        /*085a*/ 	.byte	0xff
	.zero		1


	//   ....[117]....
        /*085c*/ 	.word	0x00009a50
        /*0860*/ 	.word	0x00000003
        /*0864*/ 	.word	0x000000d0
        /*0868*/ 	.short	0x010a
        /*086a*/ 	.byte	0xff
	.zero		1


	//   ....[118]....
        /*086c*/ 	.word	0x00009ab0
        /*0870*/ 	.word	0x00000000
        /*0874*/ 	.word	0x00000000
        /*0878*/ 	.short	0x010a
        /*087a*/ 	.byte	0xff
	.zero		1


	//   ....[119]....
        /*087c*/ 	.word	0x00009b10
        /*0880*/ 	.word	0x00000000
        /*0884*/ 	.word	0x00000000
        /*0888*/ 	.short	0x010a
        /*088a*/ 	.byte	0xff
	.zero		1


	//   ....[120]....
        /*088c*/ 	.word	0x00009b70
        /*0890*/ 	.word	0x00000000
        /*0894*/ 	.word	0x00000000
        /*0898*/ 	.short	0x010a
        /*089a*/ 	.byte	0xff
	.zero		1


	//   ....[121]....
        /*089c*/ 	.word	0x00009bd0
        /*08a0*/ 	.word	0x00000000
        /*08a4*/ 	.word	0x00000000
        /*08a8*/ 	.short	0x010a
        /*08aa*/ 	.byte	0xff
	.zero		1


	//   ....[122]....
        /*08ac*/ 	.word	0x00009c30
        /*08b0*/ 	.word	0x00000000
        /*08b4*/ 	.word	0x00000000
        /*08b8*/ 	.short	0x010a
        /*08ba*/ 	.byte	0xff
	.zero		1


	//   ....[123]....
        /*08bc*/ 	.word	0x00009c80
        /*08c0*/ 	.word	0x0000000c
        /*08c4*/ 	.word	0x00000090
        /*08c8*/ 	.short	0x010a
        /*08ca*/ 	.byte	0xff
	.zero		1


	//   ....[124]....
        /*08cc*/ 	.word	0x00009ce0
        /*08d0*/ 	.word	0x00000000
        /*08d4*/ 	.word	0x00000088
        /*08d8*/ 	.short	0x010a
        /*08da*/ 	.byte	0xff
	.zero		1


	//   ....[125]....
        /*08dc*/ 	.word	0x00009d40
        /*08e0*/ 	.word	0x00000000
        /*08e4*/ 	.word	0x00000060
        /*08e8*/ 	.short	0x010a
        /*08ea*/ 	.byte	0xff
	.zero		1


	//   ....[126]....
        /*08ec*/ 	.word	0x00009da0
        /*08f0*/ 	.word	0x00000000
        /*08f4*/ 	.word	0x00000068
        /*08f8*/ 	.short	0x010a
        /*08fa*/ 	.byte	0xff
	.zero		1


	//   ....[127]....
        /*08fc*/ 	.word	0x00009e00
        /*0900*/ 	.word	0x00000000
        /*0904*/ 	.word	0x00000070
        /*0908*/ 	.short	0x010a
        /*090a*/ 	.byte	0xff
	.zero		1


	//   ....[128]....
        /*090c*/ 	.word	0x00009e60
        /*0910*/ 	.word	0x00000000
        /*0914*/ 	.word	0x00000078
        /*0918*/ 	.short	0x010a
        /*091a*/ 	.byte	0xff
	.zero		1


	//   ....[129]....
        /*091c*/ 	.word	0x00009ec0
        /*0920*/ 	.word	0x00000000
        /*0924*/ 	.word	0x00000060
        /*0928*/ 	.short	0x010a
        /*092a*/ 	.byte	0xff
	.zero		1


	//   ....[130]....
        /*092c*/ 	.word	0x00009f20
        /*0930*/ 	.word	0x00000000
        /*0934*/ 	.word	0x00000068
        /*0938*/ 	.short	0x010a
        /*093a*/ 	.byte	0xff
	.zero		1


	//   ....[131]....
        /*093c*/ 	.word	0x00009f80
        /*0940*/ 	.word	0x00000000
        /*0944*/ 	.word	0x00000070
        /*0948*/ 	.short	0x010a
        /*094a*/ 	.byte	0xff
	.zero		1


	//   ....[132]....
        /*094c*/ 	.word	0x00009fd0
        /*0950*/ 	.word	0x00000003
        /*0954*/ 	.word	0x00000090
        /*0958*/ 	.short	0x010a
        /*095a*/ 	.byte	0xff
	.zero		1


	//   ....[133]....
        /*095c*/ 	.word	0x0000a030
        /*0960*/ 	.word	0x00000000
        /*0964*/ 	.word	0x00000040
        /*0968*/ 	.short	0x010a
        /*096a*/ 	.byte	0xff
	.zero		1


	//   ....[134]....
        /*096c*/ 	.word	0x0000a080
        /*0970*/ 	.word	0x00000062
        /*0974*/ 	.word	0x000000b0
        /*0978*/ 	.short	0x010a
        /*097a*/ 	.byte	0xff
	.zero		1


	//   ....[135]....
        /*097c*/ 	.word	0x0000a0d0
        /*0980*/ 	.word	0x00000003
        /*0984*/ 	.word	0x00000040
        /*0988*/ 	.short	0x010a
        /*098a*/ 	.byte	0xff
	.zero		1


	//   ....[136]....
        /*098c*/ 	.word	0x0000a120
        /*0990*/ 	.word	0x0000003f
        /*0994*/ 	.word	0x00000040
        /*0998*/ 	.short	0x010a
        /*099a*/ 	.byte	0xff
	.zero		1


	//   ....[137]....
        /*099c*/ 	.word	0x0000a170
        /*09a0*/ 	.word	0x0000006c
        /*09a4*/ 	.word	0x00000040
        /*09a8*/ 	.short	0x010a
        /*09aa*/ 	.byte	0xff
	.zero		1


	//----- nvinfo : EIATTR_NUM_MBARRIERS
	.align		4
.L_47:
        /*09ac*/ 	.byte	0x03, 0x38
        /*09ae*/ 	.short	0x0022


	//----- nvinfo : EIATTR_EXIT_INSTR_OFFSETS
	.align		4
        /*09b0*/ 	.byte	0x04, 0x1c
        /*09b2*/ 	.short	(.L_49 - .L_48)


	//   ....[0]....
.L_48:
        /*09b4*/ 	.word	0x00002970


	//   ....[1]....
        /*09b8*/ 	.word	0x00002e80


	//   ....[2]....
        /*09bc*/ 	.word	0x00002ee0


	//   ....[3]....
        /*09c0*/ 	.word	0x00003e60


	//   ....[4]....
        /*09c4*/ 	.word	0x00004fe0


	//   ....[5]....
        /*09c8*/ 	.word	0x00005020


	//   ....[6]....
        /*09cc*/ 	.word	0x000094d0


	//   ....[7]....
        /*09d0*/ 	.word	0x00009550


	//   ....[8]....
        /*09d4*/ 	.word	0x00009580


	//   ....[9]....
        /*09d8*/ 	.word	0x00009600


	//----- nvinfo : EIATTR_MAX_THREADS
	.align		4
.L_49:
        /*09dc*/ 	.byte	0x04, 0x05
        /*09de*/ 	.short	(.L_51 - .L_50)
.L_50:
        /*09e0*/ 	.word	0x00000100
        /*09e4*/ 	.word	0x00000001
        /*09e8*/ 	.word	0x00000001


	//----- nvinfo : EIATTR_CRS_STACK_SIZE
	.align		4
.L_51:
        /*09ec*/ 	.byte	0x04, 0x1e
        /*09ee*/ 	.short	(.L_53 - .L_52)
.L_52:
        /*09f0*/ 	.word	0x00000000


	//----- nvinfo : EIATTR_CBANK_PARAM_SIZE
	.align		4
.L_53:
        /*09f4*/ 	.byte	0x03, 0x19
        /*09f6*/ 	.short	0x0800


	//----- nvinfo : EIATTR_PARAM_CBANK
	.align		4
        /*09f8*/ 	.byte	0x04, 0x0a
        /*09fa*/ 	.short	(.L_55 - .L_54)
	.align		4
.L_54:
        /*09fc*/ 	.word	index@(.nv.constant0._ZN7cutlass13device_kernelINS_4gemm6kernel13GemmUniversalIN4cute5tupleIJiiiiEEENS1_10collective13CollectiveMmaINS1_35MainloopSm100TmaUmmaWarpSpecializedILi4ELi2ELi4ENS5_IJNS4_1CILi1EEENSA_ILi2EEESB_EEEEENS5_IJNSA_ILi64EEENSA_ILi256EEESF_EEENS_10bfloat16_tENS5_IJlSB_lEEESI_SJ_NS4_8TiledMMAINS4_8MMA_AtomIJNS4_20SM100_MMA_F16BF16_SSISI_SI_fLi64ELi256ELNS4_4UMMA5MajorE0ELSO_0ELNSN_7ScaleInE0ELSP_0EEEEEENS4_6LayoutINS5_IJSB_SB_SB_EEENS5_IJNSA_ILi0EEESU_SU_EEEEENS5_IJNS4_10UnderscoreESX_SX_EEEEENS4_23SM90_TMA_LOAD_MULTICASTENS4_14ComposedLayoutINS4_7SwizzleILi3ELi4ELi3EEENS4_18smem_ptr_flag_bitsILi16EEENSS_INS5_IJNSA_ILi8EEESF_EEENS5_IJSF_SB_EEEEEEEvNS4_8identityENS4_13SM90_TMA_LOADES1A_vS1B_EENS_8epilogue10collective18CollectiveEpilogueINS1E_23Sm100TmaWarpSpecializedILi4ELi2ELi32ELb1ELb0EEEJSH_NS5_IJNSS_ISF_SB_EES1J_EEESI_SJ_SI_SJ_NS1E_6fusion15FusionCallbacksIS1I_NS1L_17LinearCombinationISI_fSI_fLNS_15FloatRoundStyleE2EEESH_S1K_JEEENS4_5SM1004TMEM4LOAD26SM100_TMEM_LOAD_16dp256b8xES1C_S1A_NS4_17SM75_U32x4_LDSM_NENS4_14SM90_TMA_STOREES1A_NS4_17SM90_U32x4_STSM_NENS4_39AutoVectorizingCopyWithAssumedAlignmentILi128EEEEEEvvEEEEvNT_6ParamsE)
        /*0a00*/ 	.short	0x0380
        /*0a02*/ 	.short	0x0800


	//----- nvinfo : EIATTR_SW_WAR
	.align		4
.L_55:
        /*0a04*/ 	.byte	0x04, 0x36
        /*0a06*/ 	.short	(.L_57 - .L_56)
.L_56:
        /*0a08*/ 	.word	0x00000008
.L_57:


//--------------------- .nv.callgraph             --------------------------
	.section	.nv.callgraph,"",@"SHT_CUDA_CALLGRAPH"
	.align	4
	.sectionentsize	8
	.align		4
        /*0000*/ 	.word	0x00000000
	.align		4
        /*0004*/ 	.word	0xffffffff
	.align		4
        /*0008*/ 	.word	index@(_ZN7cutlass13device_kernelINS_4gemm6kernel13GemmUniversalIN4cute5tupleIJiiiiEEENS1_10collective13CollectiveMmaINS1_35MainloopSm100TmaUmmaWarpSpecializedILi4ELi2ELi4ENS5_IJNS4_1CILi1EEENSA_ILi2EEESB_EEEEENS5_IJNSA_ILi64EEENSA_ILi256EEESF_EEENS_10bfloat16_tENS5_IJlSB_lEEESI_SJ_NS4_8TiledMMAINS4_8MMA_AtomIJNS4_20SM100_MMA_F16BF16_SSISI_SI_fLi64ELi256ELNS4_4UMMA5MajorE0ELSO_0ELNSN_7ScaleInE0ELSP_0EEEEEENS4_6LayoutINS5_IJSB_SB_SB_EEENS5_IJNSA_ILi0EEESU_SU_EEEEENS5_IJNS4_10UnderscoreESX_SX_EEEEENS4_23SM90_TMA_LOAD_MULTICASTENS4_14ComposedLayoutINS4_7SwizzleILi3ELi4ELi3EEENS4_18smem_ptr_flag_bitsILi16EEENSS_INS5_IJNSA_ILi8EEESF_EEENS5_IJSF_SB_EEEEEEEvNS4_8identityENS4_13SM90_TMA_LOADES1A_vS1B_EENS_8epilogue10collective18CollectiveEpilogueINS1E_23Sm100TmaWarpSpecializedILi4ELi2ELi32ELb1ELb0EEEJSH_NS5_IJNSS_ISF_SB_EES1J_EEESI_SJ_SI_SJ_NS1E_6fusion15FusionCallbacksIS1I_NS1L_17LinearCombinationISI_fSI_fLNS_15FloatRoundStyleE2EEESH_S1K_JEEENS4_5SM1004TMEM4LOAD26SM100_TMEM_LOAD_16dp256b8xES1C_S1A_NS4_17SM75_U32x4_LDSM_NENS4_14SM90_TMA_STOREES1A_NS4_17SM90_U32x4_STSM_NENS4_39AutoVectorizingCopyWithAssumedAlignmentILi128EEEEEEvvEEEEvNT_6ParamsE)
	.align		4
        /*000c*/ 	.word	index@(__assertfail)
	.align		4
        /*0010*/ 	.word	0x00000000
	.align		4
        /*0014*/ 	.word	0xfffffffe
	.align		4
        /*0018*/ 	.word	0x00000000
	.align		4
        /*001c*/ 	.word	0xfffffffd
	.align		4
        /*0020*/ 	.word	0x00000000
	.align		4
        /*0024*/ 	.word	0xfffffffc


//--------------------- .nv.constant4             --------------------------
	.section	.nv.constant4,"a",@progbits
	.align	8
	.align		8
.nv.constant4:
        /*0000*/ 	.dword	__assertfail
	.align		8
        /*0008*/ 	.dword	__unnamed_1
	.align		8
        /*0010*/ 	.dword	__unnamed_2
	.align		8
        /*0018*/ 	.dword	_ZN40_INTERNAL_1f22a5d9_4_k_cu_d6f9eb05_214034cuda3std3__45__cpo5beginE
	.align		8
        /*0020*/ 	.dword	_ZN40_INTERNAL_1f22a5d9_4_k_cu_d6f9eb05_214034cuda3std3__45__cpo3endE
	.align		8
        /*0028*/ 	.dword	_ZN40_INTERNAL_1f22a5d9_4_k_cu_d6f9eb05_214034cuda3std3__45__cpo6cbeginE
	.align		8
        /*0030*/ 	.dword	_ZN40_INTERNAL_1f22a5d9_4_k_cu_d6f9eb05_214034cuda3std3__45__cpo4cendE
	.align		8
        /*0038*/ 	.dword	_ZN40_INTERNAL_1f22a5d9_4_k_cu_d6f9eb05_214034cuda3std3__442_GLOBAL__N__1f22a5d9_4_k_cu_d6f9eb05_214036ignoreE
	.align		8
        /*0040*/ 	.dword	_ZN40_INTERNAL_1f22a5d9_4_k_cu_d6f9eb05_214034cuda3std3__419piecewise_constructE
	.align		8
        /*0048*/ 	.dword	_ZN40_INTERNAL_1f22a5d9_4_k_cu_d6f9eb05_214034cuda3std3__48in_placeE
	.align		8
        /*0050*/ 	.dword	_ZN40_INTERNAL_1f22a5d9_4_k_cu_d6f9eb05_214034cuda3std6ranges3__45__cpo4swapE
	.align		8
        /*0058*/ 	.dword	_ZN40_INTERNAL_1f22a5d9_4_k_cu_d6f9eb05_214034cuda3std6ranges3__45__cpo9iter_moveE
	.align		8
        /*0060*/ 	.dword	_ZN40_INTERNAL_1f22a5d9_4_k_cu_d6f9eb05_214034cute7productE
	.align		8
        /*0068*/ 	.dword	_ZN40_INTERNAL_1f22a5d9_4_k_cu_d6f9eb05_214034cute1_E
	.align		8
        /*0070*/ 	.dword	$str$25
	.align		8
        /*0078*/ 	.dword	$str$26
	.align		8
        /*0080*/ 	.dword	$str$27
	.align		8
        /*0088*/ 	.dword	$str$28


//--------------------- .text._ZN7cutlass13device_kernelINS_4gemm6kernel13GemmUniversalIN4cute5tupleIJiiiiEEENS1_10collective13CollectiveMmaINS1_35MainloopSm100TmaUmmaWarpSpecializedILi4ELi2ELi4ENS5_IJNS4_1CILi1EEENSA_ILi2EEESB_EEEEENS5_IJNSA_ILi64EEENSA_ILi256EEESF_EEENS_10bfloat16_tENS5_IJlSB_lEEESI_SJ_NS4_8TiledMMAINS4_8MMA_AtomIJNS4_20SM100_MMA_F16BF16_SSISI_SI_fLi64ELi256ELNS4_4UMMA5MajorE0ELSO_0ELNSN_7ScaleInE0ELSP_0EEEEEENS4_6LayoutINS5_IJSB_SB_SB_EEENS5_IJNSA_ILi0EEESU_SU_EEEEENS5_IJNS4_10UnderscoreESX_SX_EEEEENS4_23SM90_TMA_LOAD_MULTICASTENS4_14ComposedLayoutINS4_7SwizzleILi3ELi4ELi3EEENS4_18smem_ptr_flag_bitsILi16EEENSS_INS5_IJNSA_ILi8EEESF_EEENS5_IJSF_SB_EEEEEEEvNS4_8identityENS4_13SM90_TMA_LOADES1A_vS1B_EENS_8epilogue10collective18CollectiveEpilogueINS1E_23Sm100TmaWarpSpecializedILi4ELi2ELi32ELb1ELb0EEEJSH_NS5_IJNSS_ISF_SB_EES1J_EEESI_SJ_SI_SJ_NS1E_6fusion15FusionCallbacksIS1I_NS1L_17LinearCombinationISI_fSI_fLNS_15FloatRoundStyleE2EEESH_S1K_JEEENS4_5SM1004TMEM4LOAD26SM100_TMEM_LOAD_16dp256b8xES1C_S1A_NS4_17SM75_U32x4_LDSM_NENS4_14SM90_TMA_STOREES1A_NS4_17SM90_U32x4_STSM_NENS4_39AutoVectorizingCopyWithAssumedAlignmentILi128EEEEEEvvEEEEvNT_6ParamsE --------------------------
	.section	.text._ZN7cutlass13device_kernelINS_4gemm6kernel13GemmUniversalIN4cute5tupleIJiiiiEEENS1_10collective13CollectiveMmaINS1_35MainloopSm100TmaUmmaWarpSpecializedILi4ELi2ELi4ENS5_IJNS4_1CILi1EEENSA_ILi2EEESB_EEEEENS5_IJNSA_ILi64EEENSA_ILi256EEESF_EEENS_10bfloat16_tENS5_IJlSB_lEEESI_SJ_NS4_8TiledMMAINS4_8MMA_AtomIJNS4_20SM100_MMA_F16BF16_SSISI_SI_fLi64ELi256ELNS4_4UMMA5MajorE0ELSO_0ELNSN_7ScaleInE0ELSP_0EEEEEENS4_6LayoutINS5_IJSB_SB_SB_EEENS5_IJNSA_ILi0EEESU_SU_EEEEENS5_IJNS4_10UnderscoreESX_SX_EEEEENS4_23SM90_TMA_LOAD_MULTICASTENS4_14ComposedLayoutINS4_7SwizzleILi3ELi4ELi3EEENS4_18smem_ptr_flag_bitsILi16EEENSS_INS5_IJNSA_ILi8EEESF_EEENS5_IJSF_SB_EEEEEEEvNS4_8identityENS4_13SM90_TMA_LOADES1A_vS1B_EENS_8epilogue10collective18CollectiveEpilogueINS1E_23Sm100TmaWarpSpecializedILi4ELi2ELi32ELb1ELb0EEEJSH_NS5_IJNSS_ISF_SB_EES1J_EEESI_SJ_SI_SJ_NS1E_6fusion15FusionCallbacksIS1I_NS1L_17LinearCombinationISI_fSI_fLNS_15FloatRoundStyleE2EEESH_S1K_JEEENS4_5SM1004TMEM4LOAD26SM100_TMEM_LOAD_16dp256b8xES1C_S1A_NS4_17SM75_U32x4_LDSM_NENS4_14SM90_TMA_STOREES1A_NS4_17SM90_U32x4_STSM_NENS4_39AutoVectorizingCopyWithAssumedAlignmentILi128EEEEEEvvEEEEvNT_6ParamsE,"ax",@progbits
	.align	128
.text._ZN7cutlass13device_kernelINS_4gemm6kernel13GemmUniversalIN4cute5tupleIJiiiiEEENS1_10collective13CollectiveMmaINS1_35MainloopSm100TmaUmmaWarpSpecializedILi4ELi2ELi4ENS5_IJNS4_1CILi1EEENSA_ILi2EEESB_EEEEENS5_IJNSA_ILi64EEENSA_ILi256EEESF_EEENS_10bfloat16_tENS5_IJlSB_lEEESI_SJ_NS4_8TiledMMAINS4_8MMA_AtomIJNS4_20SM100_MMA_F16BF16_SSISI_SI_fLi64ELi256ELNS4_4UMMA5MajorE0ELSO_0ELNSN_7ScaleInE0ELSP_0EEEEEENS4_6LayoutINS5_IJSB_SB_SB_EEENS5_IJNSA_ILi0EEESU_SU_EEEEENS5_IJNS4_10UnderscoreESX_SX_EEEEENS4_23SM90_TMA_LOAD_MULTICASTENS4_14ComposedLayoutINS4_7SwizzleILi3ELi4ELi3EEENS4_18smem_ptr_flag_bitsILi16EEENSS_INS5_IJNSA_ILi8EEESF_EEENS5_IJSF_SB_EEEEEEEvNS4_8identityENS4_13SM90_TMA_LOADES1A_vS1B_EENS_8epilogue10collective18CollectiveEpilogueINS1E_23Sm100TmaWarpSpecializedILi4ELi2ELi32ELb1ELb0EEEJSH_NS5_IJNSS_ISF_SB_EES1J_EEESI_SJ_SI_SJ_NS1E_6fusion15FusionCallbacksIS1I_NS1L_17LinearCombinationISI_fSI_fLNS_15FloatRoundStyleE2EEESH_S1K_JEEENS4_5SM1004TMEM4LOAD26SM100_TMEM_LOAD_16dp256b8xES1C_S1A_NS4_17SM75_U32x4_LDSM_NENS4_14SM90_TMA_STOREES1A_NS4_17SM90_U32x4_STSM_NENS4_39AutoVectorizingCopyWithAssumedAlignmentILi128EEEEEEvvEEEEvNT_6ParamsE:
        .type           _ZN7cutlass13device_kernelINS_4gemm6kernel13GemmUniversalIN4cute5tupleIJiiiiEEENS1_10collective13CollectiveMmaINS1_35MainloopSm100TmaUmmaWarpSpecializedILi4ELi2ELi4ENS5_IJNS4_1CILi1EEENSA_ILi2EEESB_EEEEENS5_IJNSA_ILi64EEENSA_ILi256EEESF_EEENS_10bfloat16_tENS5_IJlSB_lEEESI_SJ_NS4_8TiledMMAINS4_8MMA_AtomIJNS4_20SM100_MMA_F16BF16_SSISI_SI_fLi64ELi256ELNS4_4UMMA5MajorE0ELSO_0ELNSN_7ScaleInE0ELSP_0EEEEEENS4_6LayoutINS5_IJSB_SB_SB_EEENS5_IJNSA_ILi0EEESU_SU_EEEEENS5_IJNS4_10UnderscoreESX_SX_EEEEENS4_23SM90_TMA_LOAD_MULTICASTENS4_14ComposedLayoutINS4_7SwizzleILi3ELi4ELi3EEENS4_18smem_ptr_flag_bitsILi16EEENSS_INS5_IJNSA_ILi8EEESF_EEENS5_IJSF_SB_EEEEEEEvNS4_8identityENS4_13SM90_TMA_LOADES1A_vS1B_EENS_8epilogue10collective18CollectiveEpilogueINS1E_23Sm100TmaWarpSpecializedILi4ELi2ELi32ELb1ELb0EEEJSH_NS5_IJNSS_ISF_SB_EES1J_EEESI_SJ_SI_SJ_NS1E_6fusion15FusionCallbacksIS1I_NS1L_17LinearCombinationISI_fSI_fLNS_15FloatRoundStyleE2EEESH_S1K_JEEENS4_5SM1004TMEM4LOAD26SM100_TMEM_LOAD_16dp256b8xES1C_S1A_NS4_17SM75_U32x4_LDSM_NENS4_14SM90_TMA_STOREES1A_NS4_17SM90_U32x4_STSM_NENS4_39AutoVectorizingCopyWithAssumedAlignmentILi128EEEEEEvvEEEEvNT_6ParamsE,@function
        .size           _ZN7cutlass13device_kernelINS_4gemm6kernel13GemmUniversalIN4cute5tupleIJiiiiEEENS1_10collective13CollectiveMmaINS1_35MainloopSm100TmaUmmaWarpSpecializedILi4ELi2ELi4ENS5_IJNS4_1CILi1EEENSA_ILi2EEESB_EEEEENS5_IJNSA_ILi64EEENSA_ILi256EEESF_EEENS_10bfloat16_tENS5_IJlSB_lEEESI_SJ_NS4_8TiledMMAINS4_8MMA_AtomIJNS4_20SM100_MMA_F16BF16_SSISI_SI_fLi64ELi256ELNS4_4UMMA5MajorE0ELSO_0ELNSN_7ScaleInE0ELSP_0EEEEEENS4_6LayoutINS5_IJSB_SB_SB_EEENS5_IJNSA_ILi0EEESU_SU_EEEEENS5_IJNS4_10UnderscoreESX_SX_EEEEENS4_23SM90_TMA_LOAD_MULTICASTENS4_14ComposedLayoutINS4_7SwizzleILi3ELi4ELi3EEENS4_18smem_ptr_flag_bitsILi16EEENSS_INS5_IJNSA_ILi8EEESF_EEENS5_IJSF_SB_EEEEEEEvNS4_8identityENS4_13SM90_TMA_LOADES1A_vS1B_EENS_8epilogue10collective18CollectiveEpilogueINS1E_23Sm100TmaWarpSpecializedILi4ELi2ELi32ELb1ELb0EEEJSH_NS5_IJNSS_ISF_SB_EES1J_EEESI_SJ_SI_SJ_NS1E_6fusion15FusionCallbacksIS1I_NS1L_17LinearCombinationISI_fSI_fLNS_15FloatRoundStyleE2EEESH_S1K_JEEENS4_5SM1004TMEM4LOAD26SM100_TMEM_LOAD_16dp256b8xES1C_S1A_NS4_17SM75_U32x4_LDSM_NENS4_14SM90_TMA_STOREES1A_NS4_17SM90_U32x4_STSM_NENS4_39AutoVectorizingCopyWithAssumedAlignmentILi128EEEEEEvvEEEEvNT_6ParamsE,(.L_x_183 - _ZN7cutlass13device_kernelINS_4gemm6kernel13GemmUniversalIN4cute5tupleIJiiiiEEENS1_10collective13CollectiveMmaINS1_35MainloopSm100TmaUmmaWarpSpecializedILi4ELi2ELi4ENS5_IJNS4_1CILi1EEENSA_ILi2EEESB_EEEEENS5_IJNSA_ILi64EEENSA_ILi256EEESF_EEENS_10bfloat16_tENS5_IJlSB_lEEESI_SJ_NS4_8TiledMMAINS4_8MMA_AtomIJNS4_20SM100_MMA_F16BF16_SSISI_SI_fLi64ELi256ELNS4_4UMMA5MajorE0ELSO_0ELNSN_7ScaleInE0ELSP_0EEEEEENS4_6LayoutINS5_IJSB_SB_SB_EEENS5_IJNSA_ILi0EEESU_SU_EEEEENS5_IJNS4_10UnderscoreESX_SX_EEEEENS4_23SM90_TMA_LOAD_MULTICASTENS4_14ComposedLayoutINS4_7SwizzleILi3ELi4ELi3EEENS4_18smem_ptr_flag_bitsILi16EEENSS_INS5_IJNSA_ILi8EEESF_EEENS5_IJSF_SB_EEEEEEEvNS4_8identityENS4_13SM90_TMA_LOADES1A_vS1B_EENS_8epilogue10collective18CollectiveEpilogueINS1E_23Sm100TmaWarpSpecializedILi4ELi2ELi32ELb1ELb0EEEJSH_NS5_IJNSS_ISF_SB_EES1J_EEESI_SJ_SI_SJ_NS1E_6fusion15FusionCallbacksIS1I_NS1L_17LinearCombinationISI_fSI_fLNS_15FloatRoundStyleE2EEESH_S1K_JEEENS4_5SM1004TMEM4LOAD26SM100_TMEM_LOAD_16dp256b8xES1C_S1A_NS4_17SM75_U32x4_LDSM_NENS4_14SM90_TMA_STOREES1A_NS4_17SM90_U32x4_STSM_NENS4_39AutoVectorizingCopyWithAssumedAlignmentILi128EEEEEEvvEEEEvNT_6ParamsE)
        .other          _ZN7cutlass13device_kernelINS_4gemm6kernel13GemmUniversalIN4cute5tupleIJiiiiEEENS1_10collective13CollectiveMmaINS1_35MainloopSm100TmaUmmaWarpSpecializedILi4ELi2ELi4ENS5_IJNS4_1CILi1EEENSA_ILi2EEESB_EEEEENS5_IJNSA_ILi64EEENSA_ILi256EEESF_EEENS_10bfloat16_tENS5_IJlSB_lEEESI_SJ_NS4_8TiledMMAINS4_8MMA_AtomIJNS4_20SM100_MMA_F16BF16_SSISI_SI_fLi64ELi256ELNS4_4UMMA5MajorE0ELSO_0ELNSN_7ScaleInE0ELSP_0EEEEEENS4_6LayoutINS5_IJSB_SB_SB_EEENS5_IJNSA_ILi0EEESU_SU_EEEEENS5_IJNS4_10UnderscoreESX_SX_EEEEENS4_23SM90_TMA_LOAD_MULTICASTENS4_14ComposedLayoutINS4_7SwizzleILi3ELi4ELi3EEENS4_18smem_ptr_flag_bitsILi16EEENSS_INS5_IJNSA_ILi8EEESF_EEENS5_IJSF_SB_EEEEEEEvNS4_8identityENS4_13SM90_TMA_LOADES1A_vS1B_EENS_8epilogue10collective18CollectiveEpilogueINS1E_23Sm100TmaWarpSpecializedILi4ELi2ELi32ELb1ELb0EEEJSH_NS5_IJNSS_ISF_SB_EES1J_EEESI_SJ_SI_SJ_NS1E_6fusion15FusionCallbacksIS1I_NS1L_17LinearCombinationISI_fSI_fLNS_15FloatRoundStyleE2EEESH_S1K_JEEENS4_5SM1004TMEM4LOAD26SM100_TMEM_LOAD_16dp256b8xES1C_S1A_NS4_17SM75_U32x4_LDSM_NENS4_14SM90_TMA_STOREES1A_NS4_17SM90_U32x4_STSM_NENS4_39AutoVectorizingCopyWithAssumedAlignmentILi128EEEEEEvvEEEEvNT_6ParamsE,@"STO_CUDA_ENTRY STV_DEFAULT"
_ZN7cutlass13device_kernelINS_4gemm6kernel13GemmUniversalIN4cute5tupleIJiiiiEEENS1_10collective13CollectiveMmaINS1_35MainloopSm100TmaUmmaWarpSpecializedILi4ELi2ELi4ENS5_IJNS4_1CILi1EEENSA_ILi2EEESB_EEEEENS5_IJNSA_ILi64EEENSA_ILi256EEESF_EEENS_10bfloat16_tENS5_IJlSB_lEEESI_SJ_NS4_8TiledMMAINS4_8MMA_AtomIJNS4_20SM100_MMA_F16BF16_SSISI_SI_fLi64ELi256ELNS4_4UMMA5MajorE0ELSO_0ELNSN_7ScaleInE0ELSP_0EEEEEENS4_6LayoutINS5_IJSB_SB_SB_EEENS5_IJNSA_ILi0EEESU_SU_EEEEENS5_IJNS4_10UnderscoreESX_SX_EEEEENS4_23SM90_TMA_LOAD_MULTICASTENS4_14ComposedLayoutINS4_7SwizzleILi3ELi4ELi3EEENS4_18smem_ptr_flag_bitsILi16EEENSS_INS5_IJNSA_ILi8EEESF_EEENS5_IJSF_SB_EEEEEEEvNS4_8identityENS4_13SM90_TMA_LOADES1A_vS1B_EENS_8epilogue10collective18CollectiveEpilogueINS1E_23Sm100TmaWarpSpecializedILi4ELi2ELi32ELb1ELb0EEEJSH_NS5_IJNSS_ISF_SB_EES1J_EEESI_SJ_SI_SJ_NS1E_6fusion15FusionCallbacksIS1I_NS1L_17LinearCombinationISI_fSI_fLNS_15FloatRoundStyleE2EEESH_S1K_JEEENS4_5SM1004TMEM4LOAD26SM100_TMEM_LOAD_16dp256b8xES1C_S1A_NS4_17SM75_U32x4_LDSM_NENS4_14SM90_TMA_STOREES1A_NS4_17SM90_U32x4_STSM_NENS4_39AutoVectorizingCopyWithAssumedAlignmentILi128EEEEEEvvEEEEvNT_6ParamsE:
[----:B------:R-:W1:Y:S01]  /*0000*/  LDC R1, c[0x0][0x37c] ;  /* 0x0000df00ff017b82 */ /* 0x000e620000000800 */
[----:B------:R-:W2:Y:S01]  /*0010*/  S2R R94, SR_TID.X ;  /* 0x00000000005e7919 */ /* 0x000ea20000002100 */
[----:B------:R-:W3:Y:S01]  /*0020*/  LDCU.64 UR8, c[0x0][0x890] ;  /* 0x00011200ff0877ac */ /* 0x000ee20008000a00 */
[----:B------:R-:W-:Y:S02]  /*0030*/  PRMT R81, RZ, 0x7610, R81 ;  /* 0x00007610ff517816 */ /* 0x000fe40000000051 */
[----:B------:R-:W-:Y:S01]  /*0040*/  ELECT P3, URZ, PT ;  /* 0x0000000000ff782f */ /* 0x000fe20003860000 */
[----:B---3--:R-:W-:-:S04]  /*0050*/  UISETP.NE.U32.AND UP0, UPT, UR8, URZ, UPT ;  /* 0x000000ff0800728c */ /* 0x008fc8000bf05070 */
[----:B------:R-:W-:Y:S01]  /*0060*/  UISETP.NE.AND.EX UP0, UPT, UR9, URZ, UPT, UP0 ;  /* 0x000000ff0900728c */ /* 0x000fe2000bf05300 */
[----:B--2---:R-:W-:-:S05]  /*0070*/  SHF.R.U32.HI R82, RZ, 0x5, R94 ;  /* 0x00000005ff527819 */ /* 0x004fca000001165e */
[----:B------:R-:W2:Y:S02]  /*0080*/  SHFL.IDX PT, R0, R82, RZ, 0x1f ;  /* 0x00001fff52007589 */ /* 0x000ea400000e0000 */
[----:B--2---:R-:W-:Y:S01]  /*0090*/  R2UR UR17, R0 ;  /* 0x00000000001172ca */ /* 0x004fe200000e0000 */
[----:B-1----:R-:W-:-:S14]  /*00a0*/  BRA.U UP0, `(.L_x_0) ;  /* 0x0000000100307547 */ /* 0x002fdc000b800000 */
[----:B------:R-:W1:Y:S02]  /*00b0*/  LDCU.64 UR4, c[0x0][0x888] ;  /* 0x00011100ff0477ac */ /* 0x000e640008000a00 */
[----:B-1----:R-:W-:-:S04]  /*00c0*/  UISETP.NE.U32.AND UP0, UPT, UR4, URZ, UPT ;  /* 0x000000ff0400728c */ /* 0x002fc8000bf05070 */
[----:B------:R-:W-:-:S09]  /*00d0*/  UISETP.NE.AND.EX UP0, UPT, UR5, URZ, UPT, UP0 ;  /* 0x000000ff0500728c */ /* 0x000fd2000bf05300 */
[----:B------:R-:W-:Y:S05]  /*00e0*/  BRA.U !UP0, `(.L_x_1) ;  /* 0x0000000108147547 */ /* 0x000fea000b800000 */
[----:B------:R-:W1:Y:S01]  /*00f0*/  LDC.64 R2, c[0x0][0x888] ;  /* 0x00022200ff027b82 */ /* 0x000e620000000a00 */
[----:B------:R-:W1:Y:S02]  /*0100*/  LDCU.64 UR4, c[0x0][0x358] ;  /* 0x00006b00ff0477ac */ /* 0x000e640008000a00 */
[----:B-1----:R1:W5:Y:S01]  /*0110*/  LDG.E R41, desc[UR4][R2.64] ;  /* 0x0000000402297981 */ /* 0x002362000c1e1900 */
[----:B------:R-:W-:Y:S01]  /*0120*/  HFMA2 R81, -RZ, RZ, 0, 5.9604644775390625e-08 ;  /* 0x00000001ff517431 */ /* 0x000fe200000001ff */
[----:B------:R-:W-:Y:S05]  /*0130*/  BRA `(.L_x_0) ;  /* 0x00000000000c7947 */ /* 0x000fea0003800000 */
.L_x_1:
[----:B------:R-:W1:Y:S01]  /*0140*/  LDCU UR4, c[0x0][0x880] ;  /* 0x00011000ff0477ac */ /* 0x000e620008000800 */
[----:B------:R-:W-:Y:S01]  /*0150*/  HFMA2 R81, -RZ, RZ, 0, 5.9604644775390625e-08 ;  /* 0x00000001ff517431 */ /* 0x000fe200000001ff */
[----:B-1----:R-:W-:-:S07]  /*0160*/  MOV R41, UR4 ;  /* 0x0000000400297c02 */ /* 0x002fce0008000f00 */
.L_x_0:
[----:B------:R-:W2:Y:S02]  /*0170*/  LDCU.64 UR4, c[0x0][0x8b0] ;  /* 0x00011600ff0477ac */ /* 0x000ea40008000a00 */
[----:B--2---:R-:W-:-:S04]  /*0180*/  UISETP.NE.U32.AND UP0, UPT, UR4, URZ, UPT ;  /* 0x000000ff0400728c */ /* 0x004fc8000bf05070 */
[----:B------:R-:W-:-:S09]  /*0190*/  UISETP.NE.AND.EX UP0, UPT, UR5, URZ, UPT, UP0 ;  /* 0x000000ff0500728c */ /* 0x000fd2000bf05300 */
[----:B------:R-:W-:Y:S05]  /*01a0*/  BRA.U UP0, `(.L_x_2) ;  /* 0x0000000100287547 */ /* 0x000fea000b800000 */
[----:B------:R-:W2:Y:S02]  /*01b0*/  LDCU.64 UR4, c[0x0][0x8a8] ;  /* 0x00011500ff0477ac */ /* 0x000ea40008000a00 */
[----:B--2---:R-:W-:-:S04]  /*01c0*/  UISETP.NE.U32.AND UP0, UPT, UR4, URZ, UPT ;  /* 0x000000ff0400728c */ /* 0x004fc8000bf05070 */
[----:B------:R-:W-:-:S09]  /*01d0*/  UISETP.NE.AND.EX UP0, UPT, UR5, URZ, UPT, UP0 ;  /* 0x000000ff0500728c */ /* 0x000fd2000bf05300 */
[----:B------:R-:W-:Y:S05]  /*01e0*/  BRA.U !UP0, `(.L_x_3) ;  /* 0x0000000108107547 */ /* 0x000fea000b800000 */
[----:B------:R-:W2:Y:S01]  /*01f0*/  LDC.64 R38, c[0x0][0x8a8] ;  /* 0x00022a00ff267b82 */ /* 0x000ea20000000a00 */
[----:B------:R-:W2:Y:S02]  /*0200*/  LDCU.64 UR4, c[0x0][0x358] ;  /* 0x00006b00ff0477ac */ /* 0x000ea40008000a00 */
[----:B--2---:R2:W5:Y:S01]  /*0210*/  LDG.E R38, desc[UR4][R38.64] ;  /* 0x0000000426267981 */ /* 0x004562000c1e1900 */
[----:B------:R-:W-:Y:S05]  /*0220*/  BRA `(.L_x_2) ;  /* 0x0000000000087947 */ /* 0x000fea0003800000 */
.L_x_3:
[----:B------:R-:W2:Y:S02]  /*0230*/  LDCU UR4, c[0x0][0x8a0] ;  /* 0x00011400ff0477ac */ /* 0x000ea40008000800 */
[----:B--2---:R-:W-:Y:S02]  /*0240*/  MOV R38, UR4 ;  /* 0x0000000400267c02 */ /* 0x004fe40008000f00 */
.L_x_2:
[----:B------:R-:W-:Y:S01]  /*0250*/  IMAD.U32 R0, RZ, RZ, UR17 ;  /* 0x00000011ff007e24 */ /* 0x000fe2000f8e00ff */
[----:B------:R-:W-:Y:S04]  /*0260*/  BSSY.RECONVERGENT B0, `(.L_x_4) ;  /* 0x000000c000007945 */ /* 0x000fe80003800200 */
[C---:B------:R-:W-:Y:S02]  /*0270*/  ISETP.NE.OR P1, PT, R0.reuse, 0x1, !P3 ;  /* 0x000000010000780c */ /* 0x040fe40005f25670 */
[----:B------:R-:W-:-:S11]  /*0280*/  ISETP.NE.OR P0, PT, R0, 0x3, !P3 ;  /* 0x000000030000780c */ /* 0x000fd60005f05670 */
[----:B------:R-:W-:Y:S05]  /*0290*/  @P1 BRA `(.L_x_5) ;  /* 0x0000000000201947 */ /* 0x000fea0003800000 */
[----:B------:R-:W3:Y:S02]  /*02a0*/  LDCU.64 UR4, c[0x0][0x348] ;  /* 0x00006900ff0477ac */ /* 0x000ee40008000a00 */
[----:B---3--:R-:W-:Y:S02]  /*02b0*/  UIADD3 UR6, UP1, UPT, UR4, 0x80, URZ ;  /* 0x0000008004067890 */ /* 0x008fe4000ff3e0ff */
[----:B------:R-:W-:Y:S02]  /*02c0*/  UIADD3 UR4, UP0, UPT, UR4, 0x180, URZ ;  /* 0x0000018004047890 */ /* 0x000fe4000ff1e0ff */
[----:B------:R-:W-:Y:S02]  /*02d0*/  UIADD3.X UR7, UPT, UPT, URZ, UR5, URZ, UP1, !UPT ;  /* 0x00000005ff077290 */ /* 0x000fe40008ffe4ff */
[----:B------:R-:W-:-:S07]  /*02e0*/  UIADD3.X UR5, UPT, UPT, URZ, UR5, URZ, UP0, !UPT ;  /* 0x00000005ff057290 */ /* 0x000fce00087fe4ff */
[----:B------:R3:W-:Y:S02]  /*02f0*/  UTMACCTL.PF [UR6] ;  /* 0x00000000060079b9 */ /* 0x0007e40008040000 */
[----:B------:R3:W-:Y:S02]  /*0300*/  UTMACCTL.PF [UR4] ;  /* 0x00000000040079b9 */ /* 0x0007e40008040000 */
[----:B---3--:R-:W-:Y:S01]  /*0310*/  NOP ;  /* 0x0000000000007918 */ /* 0x008fe20000000000 */
.L_x_5:
[----:B------:R-:W-:Y:S05]  /*0320*/  BSYNC.RECONVERGENT B0 ;  /* 0x0000000000007941 */ /* 0x000fea0003800200 */
.L_x_4:
[----:B------:R-:W-:Y:S04]  /*0330*/  BSSY.RECONVERGENT B0, `(.L_x_6) ;  /* 0x000000a000007945 */ /* 0x000fe80003800200 */
        /* <DEDUP_REMOVED lines=9> */
.L_x_7:
[----:B------:R-:W-:Y:S05]  /*03d0*/  BSYNC.RECONVERGENT B0 ;  /* 0x0000000000007941 */ /* 0x000fea0003800200 */
.L_x_6:
[----:B------:R-:W3:Y:S01]  /*03e0*/  LDCU.64 UR4, c[0x0][0x888] ;  /* 0x00011100ff0477ac */ /* 0x000ee20008000a00 */
[----:B------:R-:W-:Y:S02]  /*03f0*/  UISETP.EQ.U32.AND UP1, UPT, UR8, URZ, UPT ;  /* 0x000000ff0800728c */ /* 0x000fe4000bf22070 */
[----:B------:R-:W-:Y:S02]  /*0400*/  UPLOP3.LUT UP3, UPT, UPT, UPT, UPT, 0x80, 0x8 ;  /* 0x000000000008789c */ /* 0x000fe40003f6f070 */
[----:B---3--:R-:W-:-:S04]  /*0410*/  UISETP.NE.U32.AND UP0, UPT, UR4, URZ, UPT ;  /* 0x000000ff0400728c */ /* 0x008fc8000bf05070 */
[----:B------:R-:W-:-:S04]  /*0420*/  UISETP.NE.AND.EX UP0, UPT, UR5, URZ, UPT, UP0 ;  /* 0x000000ff0500728c */ /* 0x000fc8000bf05300 */
[----:B------:R-:W-:-:S04]  /*0430*/  UISETP.EQ.OR.EX UP2, UPT, UR9, URZ, !UP0, UP1 ;  /* 0x000000ff0900728c */ /* 0x000fc8000c742710 */
[----:B------:R-:W-:-:S06]  /*0440*/  UP2UR UR4, UPR, URZ, 0x4 ;  /* 0x00000004ff047883 */ /* 0x000fcc0008000000 */
[----:B------:R-:W-:Y:S01]  /*0450*/  MOV R85, UR4 ;  /* 0x0000000400557c02 */ /* 0x000fe20008000f00 */
[----:B------:R-:W-:Y:S06]  /*0460*/  BRA.U !UP2, `(.L_x_8) ;  /* 0x000000010a207547 */ /* 0x000fec000b800000 */
[----:B------:R-:W-:Y:S01]  /*0470*/  UISETP.NE.U32.AND UP1, UPT, UR8, URZ, UPT ;  /* 0x000000ff0800728c */ /* 0x000fe2000bf25070 */
[----:B-----5:R-:W-:Y:S01]  /*0480*/  FSETP.NEU.AND P0, PT, R41, RZ, PT ;  /* 0x000000ff2900720b */ /* 0x020fe20003f0d000 */
[----:B------:R-:W-:Y:S02]  /*0490*/  USEL UR4, URZ, 0xffffffff, UP0 ;  /* 0xffffffffff047887 */ /* 0x000fe40008000000 */
[----:B------:R-:W-:-:S10]  /*04a0*/  UISETP.NE.AND.EX UP1, UPT, UR9, URZ, UPT, UP1 ;  /* 0x000000ff0900728c */ /* 0x000fd4000bf25310 */
[----:B------:R-:W-:Y:S01]  /*04b0*/  VOTEU.ANY UP0, P0 ;  /* 0x0000000000ff7886 */ /* 0x000fe20000000100 */
[----:B------:R-:W-:-:S04]  /*04c0*/  @!UP1 USEL UR4, URZ, 0xffffffff, UP0 ;  /* 0xffffffffff049887 */ /* 0x000fc80008000000 */
[----:B------:R-:W-:-:S04]  /*04d0*/  ULOP3.LUT UR4, UR4, 0x1, URZ, 0xc0, !UPT ;  /* 0x0000000104047892 */ /* 0x000fc8000f8ec0ff */
[----:B------:R-:W-:-:S11]  /*04e0*/  UISETP.NE.U32.AND UP3, UPT, UR4, 0x1, UPT ;  /* 0x000000010400788c */ /* 0x000fd6000bf65070 */
.L_x_8:
[----:B-1----:R-:W1:Y:S01]  /*04f0*/  SHFL.IDX PT, R2, R82, RZ, 0x1f ;  /* 0x00001fff52027589 */ /* 0x002e6200000e0000 */
[----:B------:R-:W-:-:S04]  /*0500*/  UISETP.NE.AND UP0, UPT, UR17, 0x2, UPT ;  /* 0x000000021100788c */ /* 0x000fc8000bf05270 */
[----:B------:R-:W-:Y:S01]  /*0510*/  USEL UR48, URZ, 0x1, UP0 ;  /* 0x00000001ff307887 */ /* 0x000fe20008000000 */
[----:B-1----:R-:W-:-:S13]  /*0520*/  ISETP.NE.AND P0, PT, R2, RZ, PT ;  /* 0x000000ff0200720c */ /* 0x002fda0003f05270 */
[----:B------:R-:W-:Y:S05]  /*0530*/  @P0 BRA `(.L_x_9) ;  /* 0x0000000000580947 */ /* 0x000fea0003800000 */
[----:B------:R-:W1:Y:S01]  /*0540*/  S2UR UR4, SR_CgaCtaId ;  /* 0x00000000000479c3 */ /* 0x000e620000008800 */
[----:B------:R-:W-:Y:S01]  /*0550*/  UMOV UR5, 0x400 ;  /* 0x0000040000057882 */ /* 0x000fe20000000000 */
[----:B------:R-:W-:Y:S01]  /*0560*/  UMOV UR8, 0x1 ;  /* 0x0000000100087882 */ /* 0x000fe20000000000 */
[----:B------:R-:W-:Y:S01]  /*0570*/  UMOV UR6, 0x2 ;  /* 0x0000000200067882 */ /* 0x000fe20000000000 */
[----:B------:R-:W-:-:S04]  /*0580*/  UIADD3 UR8, UPT, UPT, -UR8, 0x100000, URZ ;  /* 0x0010000008087890 */ /* 0x000fc8000fffe1ff */
[----:B------:R-:W-:Y:S02]  /*0590*/  USHF.L.U32 UR9, UR8, 0xb, URZ ;  /* 0x0000000b08097899 */ /* 0x000fe400080006ff */
[----:B------:R-:W-:Y:S02]  /*05a0*/  USHF.L.U32 UR8, UR8, 0x1, URZ ;  /* 0x0000000108087899 */ /* 0x000fe400080006ff */
[----:B------:R-:W-:-:S04]  /*05b0*/  UIADD3 UR6, UPT, UPT, -UR6, 0x100000, URZ ;  /* 0x0010000006067890 */ /* 0x000fc8000fffe1ff */
[----:B------:R-:W-:Y:S02]  /*05c0*/  USHF.L.U32 UR7, UR6, 0xb, URZ ;  /* 0x0000000b06077899 */ /* 0x000fe400080006ff */
[----:B------:R-:W-:Y:S01]  /*05d0*/  USHF.L.U32 UR6, UR6, 0x1, URZ ;  /* 0x0000000106067899 */ /* 0x000fe200080006ff */
[----:B------:R-:W-:Y:S01]  /*05e0*/  ELECT P0, URZ, PT ;  /* 0x0000000000ff782f */ /* 0x000fe20003800000 */
[----:B-1----:R-:W-:Y:S01]  /*05f0*/  ULEA UR4, UR4, UR5, 0x18 ;  /* 0x0000000504047291 */ /* 0x002fe2000f8ec0ff */
[----:B------:R-:W1:Y:S11]  /*0600*/  FENCE.VIEW.ASYNC.S ;  /* 0x00000000000073c6 */ /* 0x000e760000000000 */
[----:B-1----:R1:W3:Y:S01]  /*0610*/  SYNCS.EXCH.64 URZ, [UR4], UR8 ;  /* 0x0000000804ff75b2 */ /* 0x0022e20008000100 */
[----:B------:R1:W4:Y:S01]  /*0620*/  SYNCS.EXCH.64 URZ, [UR4+0x20], UR6 ;  /* 0x0000200604ff75b2 */ /* 0x0003220008000100 */
[----:B------:R1:W1:Y:S01]  /*0630*/  SYNCS.EXCH.64 URZ, [UR4+0x8], UR8 ;  /* 0x0000080804ff75b2 */ /* 0x0002620008000100 */
[----:B------:R1:W1:Y:S01]  /*0640*/  SYNCS.EXCH.64 URZ, [UR4+0x28], UR6 ;  /* 0x0000280604ff75b2 */ /* 0x0002620008000100 */
[----:B------:R1:W1:Y:S01]  /*0650*/  SYNCS.EXCH.64 URZ, [UR4+0x10], UR8 ;  /* 0x0000100804ff75b2 */ /* 0x0002620008000100 */
[----:B------:R1:W1:Y:S01]  /*0660*/  SYNCS.EXCH.64 URZ, [UR4+0x30], UR6 ;  /* 0x0000300604ff75b2 */ /* 0x0002620008000100 */
[----:B------:R1:W1:Y:S01]  /*0670*/  SYNCS.EXCH.64 URZ, [UR4+0x18], UR8 ;  /* 0x0000180804ff75b2 */ /* 0x0002620008000100 */
[----:B------:R1:W1:Y:S01]  /*0680*/  SYNCS.EXCH.64 URZ, [UR4+0x38], UR6 ;  /* 0x0000380604ff75b2 */ /* 0x0002620008000100 */
[----:B------:R-:W-:Y:S01]  /*0690*/  NOP ;  /* 0x0000000000007918 */ /* 0x000fe20000000000 */
.L_x_9:
[----:B------:R-:W2:Y:S01]  /*06a0*/  SHFL.IDX PT, R2, R82, RZ, 0x1f ;  /* 0x00001fff52027589 */ /* 0x000ea200000e0000 */
[----:B------:R-:W-:Y:S01]  /*06b0*/  NOP ;  /* 0x0000000000007918 */ /* 0x000fe20000000000 */
[----:B--2---:R-:W-:-:S13]  /*06c0*/  ISETP.NE.AND P0, PT, R2, 0x1, PT ;  /* 0x000000010200780c */ /* 0x004fda0003f05270 */
[----:B------:R-:W-:Y:S05]  /*06d0*/  @P0 BRA `(.L_x_10) ;  /* 0x0000000000580947 */ /* 0x000fea0003800000 */
[----:B-1----:R-:W1:Y:S01]  /*06e0*/  S2UR UR4, SR_CgaCtaId ;  /* 0x00000000000479c3 */ /* 0x002e620000008800 */
        /* <DEDUP_REMOVED lines=12> */
[----:B-1----:R2:W1:Y:S01]  /*07b0*/  SYNCS.EXCH.64 URZ, [UR4+0x40], UR8 ;  /* 0x0000400804ff75b2 */ /* 0x0024620008000100 */
[----:B------:R2:W1:Y:S01]  /*07c0*/  SYNCS.EXCH.64 URZ, [UR4+0x60], UR6 ;  /* 0x0000600604ff75b2 */ /* 0x0004620008000100 */
[----:B------:R2:W1:Y:S01]  /*07d0*/  SYNCS.EXCH.64 URZ, [UR4+0x48], UR8 ;  /* 0x0000480804ff75b2 */ /* 0x0004620008000100 */
[----:B------:R2:W1:Y:S01]  /*07e0*/  SYNCS.EXCH.64 URZ, [UR4+0x68], UR6 ;  /* 0x0000680604ff75b2 */ /* 0x0004620008000100 */
[----:B------:R2:W1:Y:S01]  /*07f0*/  SYNCS.EXCH.64 URZ, [UR4+0x50], UR8 ;  /* 0x0000500804ff75b2 */ /* 0x0004620008000100 */
[----:B------:R2:W1:Y:S01]  /*0800*/  SYNCS.EXCH.64 URZ, [UR4+0x70], UR6 ;  /* 0x0000700604ff75b2 */ /* 0x0004620008000100 */
[----:B------:R2:W1:Y:S01]  /*0810*/  SYNCS.EXCH.64 URZ, [UR4+0x58], UR8 ;  /* 0x0000580804ff75b2 */ /* 0x0004620008000100 */
[----:B------:R2:W1:Y:S02]  /*0820*/  SYNCS.EXCH.64 URZ, [UR4+0x78], UR6 ;  /* 0x0000780604ff75b2 */ /* 0x0004640008000100 */
[----:B--2---:R-:W-:Y:S01]  /*0830*/  NOP ;  /* 0x0000000000007918 */ /* 0x004fe20000000000 */
.L_x_10:
[----:B------:R-:W2:Y:S01]  /*0840*/  SHFL.IDX PT, R2, R82, RZ, 0x1f ;  /* 0x00001fff52027589 */ /* 0x000ea200000e0000 */
[----:B------:R-:W-:Y:S01]  /*0850*/  NOP ;  /* 0x0000000000007918 */ /* 0x000fe20000000000 */
[----:B--2---:R-:W-:-:S13]  /*0860*/  ISETP.NE.AND P0, PT, R2, 0x3, PT ;  /* 0x000000030200780c */ /* 0x004fda0003f05270 */
[----:B------:R-:W-:Y:S05]  /*0870*/  @P0 BRA `(.L_x_11) ;  /* 0x0000000000300947 */ /* 0x000fea0003800000 */
[----:B-1----:R-:W1:Y:S01]  /*0880*/  S2UR UR6, SR_CgaCtaId ;  /* 0x00000000000679c3 */ /* 0x002e620000008800 */
[----:B------:R-:W-:Y:S01]  /*0890*/  UMOV UR4, 0x400 ;  /* 0x0000040000047882 */ /* 0x000fe20000000000 */
[----:B------:R-:W-:Y:S01]  /*08a0*/  UMOV UR5, 0x20 ;  /* 0x0000002000057882 */ /* 0x000fe20000000000 */
[----:B------:R-:W-:Y:S01]  /*08b0*/  ELECT P0, URZ, PT ;  /* 0x0000000000ff782f */ /* 0x000fe20003800000 */
[----:B-1----:R-:W-:Y:S02]  /*08c0*/  ULEA UR6, UR6, UR4, 0x18 ;  /* 0x0000000406067291 */ /* 0x002fe4000f8ec0ff */
[----:B------:R-:W-:-:S04]  /*08d0*/  UIADD3 UR4, UPT, UPT, -UR5, 0x100000, URZ ;  /* 0x0010000005047890 */ /* 0x000fc8000fffe1ff */
[----:B------:R-:W-:Y:S02]  /*08e0*/  USHF.L.U32 UR5, UR4, 0xb, URZ ;  /* 0x0000000b04057899 */ /* 0x000fe400080006ff */
[----:B------:R-:W-:Y:S01]  /*08f0*/  USHF.L.U32 UR4, UR4, 0x1, URZ ;  /* 0x0000000104047899 */ /* 0x000fe200080006ff */
[----:B------:R-:W1:Y:S11]  /*0900*/  FENCE.VIEW.ASYNC.S ;  /* 0x00000000000073c6 */ /* 0x000e760000000000 */
[----:B-1----:R2:W1:Y:S01]  /*0910*/  SYNCS.EXCH.64 URZ, [UR6+0x80], UR4 ;  /* 0x0000800406ff75b2 */ /* 0x0024620008000100 */
[----:B------:R2:W1:Y:S02]  /*0920*/  SYNCS.EXCH.64 URZ, [UR6+0x88], UR4 ;  /* 0x0000880406ff75b2 */ /* 0x0004640008000100 */
[----:B--2---:R-:W-:Y:S01]  /*0930*/  NOP ;  /* 0x0000000000007918 */ /* 0x004fe20000000000 */
.L_x_11:
[----:B------:R-:W2:Y:S01]  /*0940*/  SHFL.IDX PT, R2, R82, RZ, 0x1f ;  /* 0x00001fff52027589 */ /* 0x000ea200000e0000 */
[----:B------:R-:W-:Y:S01]  /*0950*/  NOP ;  /* 0x0000000000007918 */ /* 0x000fe20000000000 */
[----:B--2---:R-:W-:-:S13]  /*0960*/  ISETP.NE.AND P0, PT, R2, 0x4, PT ;  /* 0x000000040200780c */ /* 0x004fda0003f05270 */
[----:B------:R-:W-:Y:S05]  /*0970*/  @P0 BRA `(.L_x_12) ;  /* 0x00000000004c0947 */ /* 0x000fea0003800000 */
[----:B-1----:R-:W1:Y:S01]  /*0980*/  S2UR UR6, SR_CgaCtaId ;  /* 0x00000000000679c3 */ /* 0x002e620000008800 */
[----:B------:R-:W-:Y:S01]  /*0990*/  UMOV UR4, 0x1e0 ;  /* 0x000001e000047882 */ /* 0x000fe20000000000 */
[----:B------:R-:W-:Y:S01]  /*09a0*/  UMOV UR5, 0x400 ;  /* 0x0000040000057882 */ /* 0x000fe20000000000 */
[----:B------:R-:W-:Y:S01]  /*09b0*/  USEL UR4, UR4, 0x1a0, UP3 ;  /* 0x000001a004047887 */ /* 0x000fe20009800000 */
[----:B------:R-:W-:Y:S01]  /*09c0*/  UMOV UR8, 0x1 ;  /* 0x0000000100087882 */ /* 0x000fe20000000000 */
[----:B------:R-:W-:Y:S01]  /*09d0*/  ELECT P0, URZ, PT ;  /* 0x0000000000ff782f */ /* 0x000fe20003800000 */
[----:B------:R-:W-:-:S04]  /*09e0*/  UIADD3 UR8, UPT, UPT, -UR8, 0x100000, URZ ;  /* 0x0010000008087890 */ /* 0x000fc8000fffe1ff */
[----:B------:R-:W-:Y:S02]  /*09f0*/  USHF.L.U32 UR9, UR8, 0xb, URZ ;  /* 0x0000000b08097899 */ /* 0x000fe400080006ff */
[----:B------:R-:W-:Y:S02]  /*0a00*/  USHF.L.U32 UR8, UR8, 0x1, URZ ;  /* 0x0000000108087899 */ /* 0x000fe400080006ff */
[----:B-1----:R-:W-:Y:S02]  /*0a10*/  ULEA UR6, UR6, UR5, 0x18 ;  /* 0x0000000506067291 */ /* 0x002fe4000f8ec0ff */
[----:B------:R-:W-:-:S04]  /*0a20*/  UIADD3 UR4, UPT, UPT, -UR4, 0x100000, URZ ;  /* 0x0010000004047890 */ /* 0x000fc8000fffe1ff */
[----:B------:R-:W-:Y:S02]  /*0a30*/  USHF.L.U32 UR5, UR4, 0xb, URZ ;  /* 0x0000000b04057899 */ /* 0x000fe400080006ff */
[----:B------:R-:W-:Y:S01]  /*0a40*/  USHF.L.U32 UR4, UR4, 0x1, URZ ;  /* 0x0000000104047899 */ /* 0x000fe200080006ff */
[----:B------:R-:W1:Y:S03]  /*0a50*/  FENCE.VIEW.ASYNC.S ;  /* 0x00000000000073c6 */ /* 0x000e660000000000 */
[----:B-1----:R2:W1:Y:S08]  /*0a60*/  SYNCS.EXCH.64 URZ, [UR6+0x90], UR8 ;  /* 0x0000900806ff75b2 */ /* 0x0024700008000100 */
[----:B------:R2:W1:Y:S01]  /*0a70*/  SYNCS.EXCH.64 URZ, [UR6+0xa0], UR4 ;  /* 0x0000a00406ff75b2 */ /* 0x0004620008000100 */
[----:B------:R2:W1:Y:S01]  /*0a80*/  SYNCS.EXCH.64 URZ, [UR6+0x98], UR8 ;  /* 0x0000980806ff75b2 */ /* 0x0004620008000100 */
[----:B------:R2:W1:Y:S02]  /*0a90*/  SYNCS.EXCH.64 URZ, [UR6+0xa8], UR4 ;  /* 0x0000a80406ff75b2 */ /* 0x0004640008000100 */
[----:B--2---:R-:W-:Y:S01]  /*0aa0*/  NOP ;  /* 0x0000000000007918 */ /* 0x004fe20000000000 */
.L_x_12:
        /* <DEDUP_REMOVED lines=26> */
.L_x_13:
[----:B------:R-:W2:Y:S01]  /*0c50*/  SHFL.IDX PT, R2, R82, RZ, 0x1f ;  /* 0x00001fff52027589 */ /* 0x000ea200000e0000 */
[----:B------:R-:W-:Y:S01]  /*0c60*/  NOP ;  /* 0x0000000000007918 */ /* 0x000fe20000000000 */
[----:B--2---:R-:W-:-:S13]  /*0c70*/  ISETP.NE.AND P0, PT, R2, 0x3, PT ;  /* 0x000000030200780c */ /* 0x004fda0003f05270 */
[----:B------:R-:W-:Y:S05]  /*0c80*/  @P0 BRA `(.L_x_14) ;  /* 0x0000000000380947 */ /* 0x000fea0003800000 */
[----:B------:R-:W2:Y:S01]  /*0c90*/  S2UR UR5, SR_CgaCtaId ;  /* 0x00000000000579c3 */ /* 0x000ea20000008800 */
[----:B-1----:R-:W-:Y:S01]  /*0ca0*/  UMOV UR4, 0x400 ;  /* 0x0000040000047882 */ /* 0x002fe20000000000 */
[----:B------:R-:W-:Y:S01]  /*0cb0*/  UMOV UR6, 0x20 ;  /* 0x0000002000067882 */ /* 0x000fe20000000000 */
[----:B------:R-:W-:Y:S01]  /*0cc0*/  ELECT P0, URZ, PT ;  /* 0x0000000000ff782f */ /* 0x000fe20003800000 */
[----:B------:R-:W-:-:S04]  /*0cd0*/  UIADD3 UR6, UPT, UPT, -UR6, 0x100000, URZ ;  /* 0x0010000006067890 */ /* 0x000fc8000fffe1ff */
[----:B------:R-:W-:Y:S02]  /*0ce0*/  USHF.L.U32 UR7, UR6, 0xb, URZ ;  /* 0x0000000b06077899 */ /* 0x000fe400080006ff */
[----:B------:R-:W-:Y:S02]  /*0cf0*/  USHF.L.U32 UR6, UR6, 0x1, URZ ;  /* 0x0000000106067899 */ /* 0x000fe400080006ff */
[----:B--2---:R-:W-:Y:S01]  /*0d00*/  ULEA UR4, UR5, UR4, 0x18 ;  /* 0x0000000405047291 */ /* 0x004fe2000f8ec0ff */
[----:B------:R-:W1:Y:S11]  /*0d10*/  FENCE.VIEW.ASYNC.S ;  /* 0x00000000000073c6 */ /* 0x000e760000000000 */
[----:B-1----:R2:W1:Y:S01]  /*0d20*/  SYNCS.EXCH.64 URZ, [UR4+0xf0], UR6 ;  /* 0x0000f00604ff75b2 */ /* 0x0024620008000100 */
[----:B------:R2:W1:Y:S01]  /*0d30*/  SYNCS.EXCH.64 URZ, [UR4+0x100], UR6 ;  /* 0x0001000604ff75b2 */ /* 0x0004620008000100 */
[----:B------:R2:W1:Y:S01]  /*0d40*/  SYNCS.EXCH.64 URZ, [UR4+0xf8], UR6 ;  /* 0x0000f80604ff75b2 */ /* 0x0004620008000100 */
[----:B------:R2:W1:Y:S02]  /*0d50*/  SYNCS.EXCH.64 URZ, [UR4+0x108], UR6 ;  /* 0x0001080604ff75b2 */ /* 0x0004640008000100 */
[----:B--2---:R-:W-:Y:S01]  /*0d60*/  NOP ;  /* 0x0000000000007918 */ /* 0x004fe20000000000 */
.L_x_14:
[----:B-1----:R-:W1:Y:S01]  /*0d70*/  LDCU UR4, c[0x0][0x36c] ;  /* 0x00006d80ff0477ac */ /* 0x002e620008000800 */
[----:B------:R-:W-:Y:S01]  /*0d80*/  ISETP.NE.OR P3, PT, R0, 0x2, !P3 ;  /* 0x000000020000780c */ /* 0x000fe20005f65670 */
[----:B------:R-:W-:Y:S01]  /*0d90*/  NOP ;  /* 0x0000000000007918 */ /* 0x000fe20000000000 */
[----:B------:R-:W-:Y:S01]  /*0da0*/  LOP3.LUT R0, R94, 0x1f, RZ, 0xc0, !PT ;  /* 0x0000001f5e007812 */ /* 0x000fe200078ec0ff */
[----:B------:R-:W-:Y:S02]  /*0db0*/  UISETP.NE.AND UP4, UPT, UR17, URZ, UPT ;  /* 0x000000ff1100728c */ /* 0x000fe4000bf85270 */
[----:B-1----:R-:W-:-:S09]  /*0dc0*/  UISETP.EQ.U32.AND UP5, UPT, UR4, 0x1, UPT ;  /* 0x000000010400788c */ /* 0x002fd2000bfa2070 */
[----:B------:R-:W-:Y:S05]  /*0dd0*/  BRA.U !UP5, `(.L_x_15) ;  /* 0x000000010d087547 */ /* 0x000fea000b800000 */
[----:B---34-:R-:W-:Y:S01]  /*0de0*/  UCGABAR_ARV ;  /* 0x00000000000079c7 */ /* 0x018fe20008000000 */
[----:B------:R-:W-:Y:S05]  /*0df0*/  BRA `(.L_x_16) ;  /* 0x0000000000047947 */ /* 0x000fea0003800000 */
.L_x_15:
[----:B---34-:R-:W-:Y:S01]  /*0e00*/  NOP ;  /* 0x0000000000007918 */ /* 0x018fe20000000000 */
.L_x_16:
[----:B------:R-:W1:Y:S01]  /*0e10*/  S2UR UR7, SR_CTAID.X ;  /* 0x00000000000779c3 */ /* 0x000e620000002500 */
[----:B------:R-:W-:-:S05]  /*0e20*/  CS2R.32 R84, SR_CgaSize ;  /* 0x0000000000547805 */ /* 0x000fca0000008a00 */
[----:B------:R-:W-:-:S05]  /*0e30*/  IMAD R84, R84, -0xa0, RZ ;  /* 0xffffff6054547824 */ /* 0x000fca00078e02ff */
[----:B------:R-:W-:-:S14]  /*0e40*/  R2UR UR5, R84 ;  /* 0x00000000540572ca */ /* 0x000fdc00000e0000 */
[----:B------:R-:W2:Y:S01]  /*0e50*/  LDCU UR5, c[0x0][UR5+0x2b0] ;  /* 0x00005600050577ac */ /* 0x000ea20008000800 */
[----:B------:R-:W-:-:S05]  /*0e60*/  CS2R.32 R84, SR_CgaSize ;  /* 0x0000000000547805 */ /* 0x000fca0000008a00 */
[----:B------:R-:W-:-:S05]  /*0e70*/  IMAD R84, R84, -0xa0, RZ ;  /* 0xffffff6054547824 */ /* 0x000fca00078e02ff */
[----:B------:R-:W-:-:S14]  /*0e80*/  R2UR UR4, R84 ;  /* 0x00000000540472ca */ /* 0x000fdc00000e0000 */
[----:B------:R-:W3:Y:S01]  /*0e90*/  LDCU UR4, c[0x0][UR4+0x2b4] ;  /* 0x00005680040477ac */ /* 0x000ee20008000800 */
[----:B------:R-:W4:Y:S01]  /*0ea0*/  S2UR UR8, SR_CTAID.Y ;  /* 0x00000000000879c3 */ /* 0x000f220000002600 */
[----:B------:R-:W-:-:S05]  /*0eb0*/  CS2R.32 R84, SR_CgaSize ;  /* 0x0000000000547805 */ /* 0x000fca0000008a00 */
[----:B------:R-:W-:-:S05]  /*0ec0*/  IMAD R84, R84, -0xa0, RZ ;  /* 0xffffff6054547824 */ /* 0x000fca00078e02ff */
[----:B------:R-:W-:-:S14]  /*0ed0*/  R2UR UR9, R84 ;  /* 0x00000000540972ca */ /* 0x000fdc00000e0000 */
[----:B------:R-:W3:Y:S01]  /*0ee0*/  LDCU UR9, c[0x0][UR9+0x2a0] ;  /* 0x00005400090977ac */ /* 0x000ee20008000800 */
[----:B------:R-:W-:-:S05]  /*0ef0*/  CS2R.32 R84, SR_CgaSize ;  /* 0x0000000000547805 */ /* 0x000fca0000008a00 */
[----:B------:R-:W-:-:S05]  /*0f00*/  IMAD R84, R84, -0xa0, RZ ;  /* 0xffffff6054547824 */ /* 0x000fca00078e02ff */
[----:B------:R-:W-:-:S14]  /*0f10*/  R2UR UR10, R84 ;  /* 0x00000000540a72ca */ /* 0x000fdc00000e0000 */
[----:B------:R-:W3:Y:S01]  /*0f20*/  LDCU UR10, c[0x0][UR10+0x2a4] ;  /* 0x000054800a0a77ac */ /* 0x000ee20008000800 */
[----:B------:R-:W3:Y:S01]  /*0f30*/  S2UR UR11, SR_CgaCtaId ;  /* 0x00000000000b79c3 */ /* 0x000ee20000008800 */
[----:B------:R-:W3:Y:S01]  /*0f40*/  LDCU UR21, c[0x0][0xb24] ;  /* 0x00016480ff1577ac */ /* 0x000ee20008000800 */
[----:B------:R-:W3:Y:S01]  /*0f50*/  LDCU UR42, c[0x0][0xb24] ;  /* 0x00016480ff2a77ac */ /* 0x000ee20008000800 */
[----:B-1----:R-:W-:-:S05]  /*0f60*/  I2FP.F32.U32 R3, UR7 ;  /* 0x0000000700037c45 */ /* 0x002fca0008201000 */
[----:B------:R-:W1:Y:S01]  /*0f70*/  S2UR UR36, SR_CTAID.Z ;  /* 0x00000000002479c3 */ /* 0x000e620000002700 */
[----:B------:R-:W1:Y:S01]  /*0f80*/  LDCU UR27, c[0x0][0xb30] ;  /* 0x00016600ff1b77ac */ /* 0x000e620008000800 */
[----:B--2---:R-:W-:Y:S01]  /*0f90*/  FMUL R3, R3, UR5 ;  /* 0x0000000503037c20 */ /* 0x004fe20008400000 */
[----:B------:R-:W-:Y:S01]  /*0fa0*/  UMOV UR16, UR7 ;  /* 0x0000000700107c82 */ /* 0x000fe20008000000 */
[----:B----4-:R-:W-:Y:S01]  /*0fb0*/  I2FP.F32.U32 R2, UR8 ;  /* 0x0000000800027c45 */ /* 0x010fe20008201000 */
[----:B------:R-:W-:-:S03]  /*0fc0*/  UMOV UR20, UR8 ;  /* 0x0000000800147c82 */ /* 0x000fc60008000000 */
[----:B------:R-:W2:Y:S01]  /*0fd0*/  F2I.U32.TRUNC.NTZ R3, R3 ;  /* 0x0000000300037305 */ /* 0x000ea2000020f000 */
[----:B---3--:R-:W-:Y:S01]  /*0fe0*/  UISETP.GE.AND UP2, UPT, UR21, 0x1, UPT ;  /* 0x000000011500788c */ /* 0x008fe2000bf46270 */
[----:B------:R-:W-:Y:S01]  /*0ff0*/  FMUL R2, R2, UR4 ;  /* 0x0000000402027c20 */ /* 0x000fe20008400000 */
[----:B------:R-:W-:-:S05]  /*1000*/  USHF.L.U32 UR28, UR11, 0xb, URZ ;  /* 0x0000000b0b1c7899 */ /* 0x000fca00080006ff */
[----:B------:R-:W3:Y:S01]  /*1010*/  F2I.U32.TRUNC.NTZ R2, R2 ;  /* 0x0000000200027305 */ /* 0x000ee2000020f000 */
[----:B--2---:R-:W-:Y:S02]  /*1020*/  R2UR UR4, R3 ;  /* 0x00000000030472ca */ /* 0x004fe400000e0000 */
[----:B---3--:R-:W-:Y:S02]  /*1030*/  R2UR UR6, R2 ;  /* 0x00000000020672ca */ /* 0x008fe400000e0000 */
[----:B------:R-:W-:-:S09]  /*1040*/  PRMT R2, RZ, 0x7610, R2 ;  /* 0x00007610ff027816 */ /* 0x000fd20000000002 */
[----:B------:R-:W-:-:S04]  /*1050*/  UIADD3 UR5, UPT, UPT, -UR4, URZ, URZ ;  /* 0x000000ff04057290 */ /* 0x000fc8000fffe1ff */
[----:B------:R-:W-:Y:S02]  /*1060*/  UIMAD UR5, UR9, UR5, UR7 ;  /* 0x00000005090572a4 */ /* 0x000fe4000f8e0207 */
[----:B------:R-:W-:-:S04]  /*1070*/  UIADD3 UR4, UPT, UPT, -UR6, URZ, URZ ;  /* 0x000000ff06047290 */ /* 0x000fc8000fffe1ff */
[----:B------:R-:W-:Y:S01]  /*1080*/  IMAD.U32 R84, RZ, RZ, UR5 ;  /* 0x00000005ff547e24 */ /* 0x000fe2000f8e00ff */
[----:B------:R-:W-:-:S06]  /*1090*/  UIMAD UR4, UR10, UR4, UR8 ;  /* 0x000000040a0472a4 */ /* 0x000fcc000f8e0208 */
[----:B------:R-:W-:Y:S01]  /*10a0*/  IMAD.U32 R83, RZ, RZ, UR4 ;  /* 0x00000004ff537e24 */ /* 0x000fe2000f8e00ff */
[----:B-1----:R-:W-:Y:S06]  /*10b0*/  BRA.U UP4, `(.L_x_17) ;  /* 0x00000001042c7547 */ /* 0x002fec000b800000 */
[----:B------:R-:W-:Y:S02]  /*10c0*/  R2UR UR5, R83 ;  /* 0x00000000530572ca */ /* 0x000fe400000e0000 */
[----:B------:R-:W-:-:S11]  /*10d0*/  R2UR UR4, R84 ;  /* 0x00000000540472ca */ /* 0x000fd600000e0000 */
[----:B------:R-:W-:Y:S02]  /*10e0*/  UISETP.NE.AND UP0, UPT, UR5, URZ, UPT ;  /* 0x000000ff0500728c */ /* 0x000fe4000bf05270 */
[----:B------:R-:W-:Y:S02]  /*10f0*/  UISETP.NE.AND UP1, UPT, UR5, 0x1, UPT ;  /* 0x000000010500788c */ /* 0x000fe4000bf25270 */
[----:B------:R-:W-:-:S04]  /*1100*/  UISETP.EQ.OR UP0, UPT, UR4, URZ, !UP0 ;  /* 0x000000ff0400728c */ /* 0x000fc8000c702670 */
[----:B------:R-:W-:Y:S02]  /*1110*/  USEL UR5, URZ, 0x1, !UP0 ;  /* 0x00000001ff057887 */ /* 0x000fe4000c000000 */
[----:B------:R-:W-:Y:S02]  /*1120*/  UISETP.NE.AND UP0, UPT, UR4, URZ, UPT ;  /* 0x000000ff0400728c */ /* 0x000fe4000bf05270 */
[----:B------:R-:W-:-:S04]  /*1130*/  USEL UR4, URZ, 0x2, UP1 ;  /* 0x00000002ff047887 */ /* 0x000fc80008800000 */
[----:B------:R-:W-:-:S04]  /*1140*/  USEL UR4, UR4, 0x2, UP0 ;  /* 0x0000000204047887 */ /* 0x000fc80008000000 */
[----:B------:R-:W-:-:S06]  /*1150*/  UIADD3 UR4, UPT, UPT, UR5, UR4, URZ ;  /* 0x0000000405047290 */ /* 0x000fcc000fffe0ff */
[----:B------:R-:W-:Y:S02]  /*1160*/  IMAD.U32 R2, RZ, RZ, UR4 ;  /* 0x00000004ff027e24 */ /* 0x000fe4000f8e00ff */
.L_x_17:
[----:B------:R-:W-:Y:S05]  /*1170*/  BRA.U !UP2, `(.L_x_18) ;  /* 0x000000010ad47547 */ /* 0x000fea000b800000 */
[----:B------:R-:W1:Y:S01]  /*1180*/  LDCU.128 UR12, c[0x0][0xb10] ;  /* 0x00016200ff0c77ac */ /* 0x000e620008000c00 */
[----:B------:R-:W2:Y:S01]  /*1190*/  LDCU UR6, c[0x0][0x370] ;  /* 0x00006e00ff0677ac */ /* 0x000ea20008000800 */
[----:B------:R-:W3:Y:S01]  /*11a0*/  LDCU UR5, c[0x0][0x374] ;  /* 0x00006e80ff0577ac */ /* 0x000ee20008000800 */
[----:B------:R-:W4:Y:S01]  /*11b0*/  LDCU UR26, c[0x0][0xb0c] ;  /* 0x00016180ff1a77ac */ /* 0x000f220008000800 */
[----:B------:R-:W4:Y:S01]  /*11c0*/  LDCU UR4, c[0x0][0xb20] ;  /* 0x00016400ff0477ac */ /* 0x000f220008000800 */
[----:B------:R-:W4:Y:S01]  /*11d0*/  LDCU.64 UR8, c[0x0][0xb28] ;  /* 0x00016500ff0877ac */ /* 0x000f220008000a00 */
[----:B-1----:R-:W-:Y:S02]  /*11e0*/  UISETP.NE.AND UP0, UPT, UR14, 0x1, UPT ;  /* 0x000000010e00788c */ /* 0x002fe4000bf05270 */
[----:B---3--:R-:W-:Y:S02]  /*11f0*/  UIMAD.WIDE.U32 UR10, UR5, UR15, URZ ;  /* 0x0000000f050a72a5 */ /* 0x008fe4000f8e00ff */
[----:B--2---:R-:W-:-:S02]  /*1200*/  UIMAD.WIDE.U32 UR22, UR6, UR12, URZ ;  /* 0x0000000c061672a5 */ /* 0x004fc4000f8e00ff */
[----:B----4-:R-:W-:Y:S02]  /*1210*/  UISETP.NE.AND UP1, UPT, UR26, 0x1, UPT ;  /* 0x000000011a00788c */ /* 0x010fe4000bf25270 */
[----:B------:R-:W-:Y:S01]  /*1220*/  UISETP.NE.AND UP2, UPT, UR21, 0x1, UPT ;  /* 0x000000011500788c */ /* 0x000fe2000bf45270 */
[----:B------:R-:W-:Y:S02]  /*1230*/  UMOV UR10, UR11 ;  /* 0x0000000b000a7c82 */ /* 0x000fe40008000000 */
[----:B------:R-:W-:Y:S01]  /*1240*/  UMOV UR22, UR23 ;  /* 0x0000001700167c82 */ /* 0x000fe20008000000 */
[----:B------:R-:W-:Y:S02]  /*1250*/  @UP0 USHF.R.U32.HI UR5, URZ, UR4, UR10 ;  /* 0x00000004ff050299 */ /* 0x000fe4000801160a */
[----:B------:R-:W-:Y:S02]  /*1260*/  UIMAD.WIDE.U32 UR24, UR20, UR15, URZ ;  /* 0x0000000f141872a5 */ /* 0x000fe4000f8e00ff */
[----:B------:R-:W-:-:S02]  /*1270*/  UIMAD.WIDE.U32 UR10, UR5, UR8, URZ ;  /* 0x00000008050a72a5 */ /* 0x000fc4000f8e00ff */
[----:B------:R-:W-:Y:S02]  /*1280*/  @UP1 USHF.R.U32.HI UR6, URZ, UR13, UR22 ;  /* 0x0000000dff061299 */ /* 0x000fe40008011616 */
[----:B------:R-:W-:Y:S02]  /*1290*/  UIMAD.WIDE.U32 UR18, UR16, UR12, URZ ;  /* 0x0000000c101272a5 */ /* 0x000fe4000f8e00ff */
[----:B------:R-:W-:Y:S01]  /*12a0*/  UIMAD.WIDE.U32 UR22, UR6, UR8, URZ ;  /* 0x00000008061672a5 */ /* 0x000fe2000f8e00ff */
[----:B------:R-:W-:Y:S01]  /*12b0*/  UMOV UR24, UR25 ;  /* 0x0000001900187c82 */ /* 0x000fe20008000000 */
[----:B------:R-:W-:Y:S01]  /*12c0*/  UMOV UR10, UR11 ;  /* 0x0000000b000a7c82 */ /* 0x000fe20008000000 */
[----:B------:R-:W-:Y:S02]  /*12d0*/  USHF.R.U32.HI UR24, URZ, UR4, UR24 ;  /* 0x00000004ff187299 */ /* 0x000fe40008011618 */
[----:B------:R-:W-:Y:S02]  /*12e0*/  @UP2 USHF.R.U32.HI UR5, URZ, UR9, UR10 ;  /* 0x00000009ff052299 */ /* 0x000fe4000801160a */
[----:B------:R-:W-:Y:S01]  /*12f0*/  UMOV UR7, UR23 ;  /* 0x0000001700077c82 */ /* 0x000fe20008000000 */
[----:B------:R-:W-:Y:S01]  /*1300*/  UMOV UR18, UR19 ;  /* 0x0000001300127c82 */ /* 0x000fe20008000000 */
[----:B------:R-:W-:-:S02]  /*1310*/  @UP2 USHF.R.U32.HI UR6, URZ, UR9, UR7 ;  /* 0x00000009ff062299 */ /* 0x000fc40008011607 */
[----:B------:R-:W-:Y:S02]  /*1320*/  USHF.R.U32.HI UR18, URZ, UR13, UR18 ;  /* 0x0000000dff127299 */ /* 0x000fe40008011612 */
[----:B------:R-:W-:Y:S02]  /*1330*/  USEL UR4, UR20, UR24, !UP0 ;  /* 0x0000001814047287 */ /* 0x000fe4000c000000 */
[----:B------:R-:W-:Y:S02]  /*1340*/  UIMAD UR7, UR5, UR21, URZ ;  /* 0x00000015050772a4 */ /* 0x000fe4000f8e02ff */
[----:B------:R-:W-:Y:S02]  /*1350*/  USEL UR5, UR16, UR18, !UP1 ;  /* 0x0000001210057287 */ /* 0x000fe4000c800000 */
[----:B------:R-:W-:Y:S02]  /*1360*/  UIMAD UR12, UR6, UR21, URZ ;  /* 0x00000015060c72a4 */ /* 0x000fe4000f8e02ff */
[----:B------:R-:W-:-:S02]  /*1370*/  UISETP.GE.AND UP0, UPT, UR4, UR7, UPT ;  /* 0x000000070400728c */ /* 0x000fc4000bf06270 */
[----:B------:R-:W-:Y:S02]  /*1380*/  UIMAD.WIDE.U32 UR10, UR4, UR8, URZ ;  /* 0x00000008040a72a5 */ /* 0x000fe4000f8e00ff */
[----:B------:R-:W-:Y:S02]  /*1390*/  UISETP.GE.OR UP0, UPT, UR5, UR12, UP0 ;  /* 0x0000000c0500728c */ /* 0x000fe40008706670 */
[----:B------:R-:W-:Y:S02]  /*13a0*/  UIMAD.WIDE.U32 UR12, UR5, UR8, URZ ;  /* 0x00000008050c72a5 */ /* 0x000fe4000f8e00ff */
[----:B------:R-:W-:Y:S01]  /*13b0*/  UIADD3 UR10, UPT, UPT, -UR4, URZ, URZ ;  /* 0x000000ff040a7290 */ /* 0x000fe2000fffe1ff */
[----:B------:R-:W-:Y:S01]  /*13c0*/  UMOV UR8, UR11 ;  /* 0x0000000b00087c82 */ /* 0x000fe20008000000 */
[----:B------:R-:W-:Y:S02]  /*13d0*/  UIADD3 UR11, UPT, UPT, -UR5, URZ, URZ ;  /* 0x000000ff050b7290 */ /* 0x000fe4000fffe1ff */
[----:B------:R-:W-:-:S03]  /*13e0*/  USHF.R.U32.HI UR8, URZ, UR9, UR8 ;  /* 0x00000009ff087299 */ /* 0x000fc60008011608 */
[----:B------:R-:W-:Y:S01]  /*13f0*/  @!UP0 UMOV UR7, UR13 ;  /* 0x0000000d00078c82 */ /* 0x000fe20008000000 */
[----:B------:R-:W-:Y:S02]  /*1400*/  UIMAD UR20, UR14, UR10, UR20 ;  /* 0x0000000a0e1472a4 */ /* 0x000fe4000f8e0214 */
[----:B------:R-:W-:Y:S02]  /*1410*/  USEL UR8, UR4, UR8, !UP2 ;  /* 0x0000000804087287 */ /* 0x000fe4000d000000 */
[----:B------:R-:W-:Y:S02]  /*1420*/  @!UP0 USHF.R.U32.HI UR7, URZ, UR9, UR7 ;  /* 0x00000009ff078299 */ /* 0x000fe40008011607 */
[----:B------:R-:W-:Y:S02]  /*1430*/  UIADD3 UR9, UPT, UPT, -UR8, URZ, URZ ;  /* 0x000000ff08097290 */ /* 0x000fe4000fffe1ff */
[----:B------:R-:W-:Y:S02]  /*1440*/  @!UP0 USEL UR7, UR5, UR7, !UP2 ;  /* 0x0000000705078287 */ /* 0x000fe4000d000000 */
[----:B------:R-:W-:-:S02]  /*1450*/  UIMAD UR9, UR21, UR9, UR4 ;  /* 0x00000009150972a4 */ /* 0x000fc4000f8e0204 */
[----:B------:R-:W-:Y:S02]  /*1460*/  @!UP0 UIADD3 UR8, UPT, UPT, UR8, -UR7, URZ ;  /* 0x8000000708088290 */ /* 0x000fe4000fffe0ff */
[----:B------:R-:W-:Y:S02]  /*1470*/  @!UP0 UIMAD UR6, UR9, UR6, UR7 ;  /* 0x00000006090682a4 */ /* 0x000fe4000f8e0207 */
[----:B------:R-:W-:Y:S02]  /*1480*/  @!UP0 UIMAD UR4, UR8, UR21, UR5 ;  /* 0x00000015080482a4 */ /* 0x000fe4000f8e0205 */
[----:B------:R-:W-:Y:S02]  /*1490*/  UIMAD UR16, UR26, UR11, UR16 ;  /* 0x0000000b1a1072a4 */ /* 0x000fe4000f8e0210 */
[----:B------:R-:W-:Y:S01]  /*14a0*/  UIMAD UR20, UR4, UR14, UR20 ;  /* 0x0000000e041472a4 */ /* 0x000fe2000f8e0214 */
[----:B------:R-:W-:Y:S02]  /*14b0*/  @!UP0 UMOV UR5, UR6 ;  /* 0x0000000600058c82 */ /* 0x000fe40008000000 */
[----:B------:R-:W-:-:S12]  /*14c0*/  UIMAD UR16, UR5, UR26, UR16 ;  /* 0x0000001a051072a4 */ /* 0x000fd8000f8e0210 */
.L_x_18:
[----:B------:R-:W-:Y:S02]  /*14d0*/  UISETP.NE.AND UP1, UPT, UR27, 0x1, UPT ;  /* 0x000000011b00788c */ /* 0x000fe4000bf25270 */
[----:B------:R-:W-:Y:S02]  /*14e0*/  UISETP.NE.AND UP0, UPT, UR17, 0x2, UPT ;  /* 0x000000021100788c */ /* 0x000fe4000bf05270 */
[----:B------:R-:W-:-:S05]  /*14f0*/  ULOP3.LUT UR28, UR28, 0x800, URZ, 0xc0, !UPT ;  /* 0x000008001c1c7892 */ /* 0x000fca000f8ec0ff */
[----:B------:R-:W-:Y:S07]  /*1500*/  BRA.U UP1, `(.L_x_19) ;  /* 0x0000000101447547 */ /* 0x000fee000b800000 */
[----:B------:R-:W1:Y:S01]  /*1510*/  LDCU.128 UR8, c[0x0][0xb10] ;  /* 0x00016200ff0877ac */ /* 0x000e620008000c00 */
[----:B------:R-:W2:Y:S01]  /*1520*/  LDCU UR12, c[0x0][0xb0c] ;  /* 0x00016180ff0c77ac */ /* 0x000ea20008000800 */
[----:B------:R-:W3:Y:S01]  /*1530*/  LDCU UR13, c[0x0][0xb20] ;  /* 0x00016400ff0d77ac */ /* 0x000ee20008000800 */
[----:B-1----:R-:W-:Y:S02]  /*1540*/  UIMAD.WIDE.U32 UR6, UR16, UR8, URZ ;  /* 0x00000008100672a5 */ /* 0x002fe4000f8e00ff */
[----:B------:R-:W-:Y:S02]  /*1550*/  UIMAD.WIDE.U32 UR4, UR20, UR11, URZ ;  /* 0x0000000b140472a5 */ /* 0x000fe4000f8e00ff */
[----:B--2---:R-:W-:Y:S02]  /*1560*/  UISETP.NE.AND UP2, UPT, UR12, 0x1, UPT ;  /* 0x000000010c00788c */ /* 0x004fe4000bf45270 */
[----:B------:R-:W-:Y:S01]  /*1570*/  UISETP.NE.AND UP1, UPT, UR10, 0x1, UPT ;  /* 0x000000010a00788c */ /* 0x000fe2000bf25270 */
[----:B------:R-:W-:-:S02]  /*1580*/  UMOV UR6, UR7 ;  /* 0x0000000700067c82 */ /* 0x000fc40008000000 */
[----:B------:R-:W-:Y:S01]  /*1590*/  UMOV UR4, UR5 ;  /* 0x0000000500047c82 */ /* 0x000fe20008000000 */
[----:B------:R-:W-:Y:S02]  /*15a0*/  USHF.R.U32.HI UR6, URZ, UR9, UR6 ;  /* 0x00000009ff067299 */ /* 0x000fe40008011606 */
[----:B---3--:R-:W-:Y:S02]  /*15b0*/  USHF.R.U32.HI UR4, URZ, UR13, UR4 ;  /* 0x0000000dff047299 */ /* 0x008fe40008011604 */
[----:B------:R-:W-:Y:S02]  /*15c0*/  USEL UR5, UR16, UR6, !UP2 ;  /* 0x0000000610057287 */ /* 0x000fe4000d000000 */
[----:B------:R-:W-:-:S04]  /*15d0*/  USEL UR4, UR20, UR4, !UP1 ;  /* 0x0000000414047287 */ /* 0x000fc8000c800000 */
[----:B------:R-:W-:Y:S02]  /*15e0*/  UIADD3 UR6, UPT, UPT, UR5, -UR4, URZ ;  /* 0x8000000405067290 */ /* 0x000fe4000fffe0ff */
[----:B------:R-:W-:Y:S02]  /*15f0*/  UIADD3 UR4, UPT, UPT, -UR5, UR4, URZ ;  /* 0x0000000405047290 */ /* 0x000fe4000fffe1ff */
[----:B------:R-:W-:Y:S02]  /*1600*/  UIMAD UR20, UR6, UR10, UR20 ;  /* 0x0000000a061472a4 */ /* 0x000fe4000f8e0214 */
[----:B------:R-:W-:-:S12]  /*1610*/  UIMAD UR16, UR4, UR12, UR16 ;  /* 0x0000000c041072a4 */ /* 0x000fd8000f8e0210 */
.L_x_19:
[----:B------:R-:W-:Y:S05]  /*1620*/  BRA.U !UP5, `(.L_x_20) ;  /* 0x000000010d0c7547 */ /* 0x000fea000b800000 */
[----:B------:R-:W-:Y:S01]  /*1630*/  UCGABAR_WAIT ;  /* 0x0000000000007dc7 */ /* 0x000fe20008000000 */
[----:B------:R-:W-:Y:S01]  /*1640*/  CCTL.IVALL ;  /* 0x00000000ff00798f */ /* 0x000fe20002000000 */
[----:B------:R-:W-:Y:S05]  /*1650*/  BRA `(.L_x_21) ;  /* 0x0000000000047947 */ /* 0x000fea0003800000 */
.L_x_20:
[----:B------:R-:W-:Y:S06]  /*1660*/  BAR.SYNC.DEFER_BLOCKING 0x0 ;  /* 0x0000000000007b1d */ /* 0x000fec0000010000 */
.L_x_21:
[----:B------:R-:W-:Y:S05]  /*1670*/  BRA.U UP0, `(.L_x_22) ;  /* 0x0000001100c47547 */ /* 0x000fea000b800000 */
[----:B------:R-:W1:Y:S01]  /*1680*/  LDCU UR6, c[0x0][0x38c] ;  /* 0x00007180ff0677ac */ /* 0x000e620008000800 */
[----:B------:R-:W2:Y:S01]  /*1690*/  S2UR UR8, SR_CgaCtaId ;  /* 0x00000000000879c3 */ /* 0x000ea20000008800 */
[----:B------:R-:W-:Y:S01]  /*16a0*/  PLOP3.LUT P1, PT, PT, PT, UP3, 0x80, 0x8 ;  /* 0x000000000008781c */ /* 0x000fe20003f2f038 */
[----:B------:R-:W-:Y:S01]  /*16b0*/  IMAD.MOV.U32 R12, RZ, RZ, 0x1 ;  /* 0x00000001ff0c7424 */ /* 0x000fe200078e00ff */
[----:B------:R-:W-:Y:S01]  /*16c0*/  UMOV UR7, 0x400 ;  /* 0x0000040000077882 */ /* 0x000fe20000000000 */
[----:B------:R-:W-:Y:S01]  /*16d0*/  UISETP.NE.AND UP1, UPT, UR17, URZ, UPT ;  /* 0x000000ff1100728c */ /* 0x000fe2000bf25270 */
[----:B------:R-:W-:Y:S02]  /*16e0*/  ISETP.EQ.OR P2, PT, R0, RZ, P3 ;  /* 0x000000ff0000720c */ /* 0x000fe40001f42670 */
[----:B------:R-:W-:Y:S02]  /*16f0*/  CS2R R10, SRZ ;  /* 0x00000000000a7805 */ /* 0x000fe4000001ff00 */
[----:B------:R-:W-:Y:S01]  /*1700*/  PLOP3.LUT P1, PT, P1, PT, PT, 0x8, 0x80 ;  /* 0x000000000080781c */ /* 0x000fe20000f2e170 */
[----:B------:R-:W-:Y:S01]  /*1710*/  IMAD.MOV.U32 R9, RZ, RZ, RZ ;  /* 0x000000ffff097224 */ /* 0x000fe200078e00ff */
[----:B------:R-:W3:Y:S01]  /*1720*/  LDCU UR40, c[0x0][0x370] ;  /* 0x00006e00ff2877ac */ /* 0x000ee20008000800 */
[----:B------:R-:W-:Y:S01]  /*1730*/  IMAD.MOV.U32 R8, RZ, RZ, 0x1 ;  /* 0x00000001ff087424 */ /* 0x000fe200078e00ff */
[----:B------:R-:W4:Y:S01]  /*1740*/  LDCU.64 UR26, c[0x0][0x348] ;  /* 0x00006900ff1a77ac */ /* 0x000f220008000a00 */
[----:B-1----:R-:W-:-:S02]  /*1750*/  UIADD3 UR5, UPT, UPT, UR6, 0x3f, URZ ;  /* 0x0000003f06057890 */ /* 0x002fc4000fffe0ff */
[----:B------:R-:W-:Y:S02]  /*1760*/  USHF.R.U32.HI UR45, URZ, 0x6, UR28 ;  /* 0x00000006ff2d7899 */ /* 0x000fe4000801161c */
[----:B------:R-:W-:Y:S02]  /*1770*/  USHF.R.S32.HI UR4, URZ, 0x1f, UR5 ;  /* 0x0000001fff047899 */ /* 0x000fe40008011405 */
[----:B------:R-:W-:Y:S02]  /*1780*/  UIADD3 UR46, UPT, UPT, UR6, 0x7e, URZ ;  /* 0x0000007e062e7890 */ /* 0x000fe4000fffe0ff */
[----:B------:R-:W-:Y:S02]  /*1790*/  ULEA.HI UR4, UR4, UR5, URZ, 0x6 ;  /* 0x0000000504047291 */ /* 0x000fe4000f8f30ff */
[----:B------:R-:W-:Y:S02]  /*17a0*/  UIADD3 UR5, UPT, UPT, UR6, -0x1, URZ ;  /* 0xffffffff06057890 */ /* 0x000fe4000fffe0ff */
[----:B------:R-:W-:-:S02]  /*17b0*/  USHF.R.S32.HI UR43, URZ, 0x6, UR4 ;  /* 0x00000006ff2b7899 */ /* 0x000fc40008011404 */
[----:B------:R-:W-:Y:S02]  /*17c0*/  UISETP.GE.U32.AND UP2, UPT, UR5, -0x7f, UPT ;  /* 0xffffff810500788c */ /* 0x000fe4000bf46070 */
[----:B------:R-:W-:Y:S02]  /*17d0*/  UISETP.LT.U32.AND UP0, UPT, UR43, 0x4, UPT ;  /* 0x000000042b00788c */ /* 0x000fe4000bf01070 */
[----:B--2---:R-:W-:Y:S02]  /*17e0*/  ULEA UR7, UR8, UR7, 0x18 ;  /* 0x0000000708077291 */ /* 0x004fe4000f8ec0ff */
[----:B------:R-:W-:Y:S02]  /*17f0*/  USEL UR41, UR43, 0x4, UP0 ;  /* 0x000000042b297887 */ /* 0x000fe40008000000 */
[----:B------:R-:W-:Y:S02]  /*1800*/  ULEA UR29, UR28, UR7, 0x1 ;  /* 0x000000071c1d7291 */ /* 0x000fe4000f8e08ff */
[----:B------:R-:W-:-:S02]  /*1810*/  UIADD3 UR21, UPT, UPT, UR41, -0x1, URZ ;  /* 0xffffffff29157890 */ /* 0x000fc4000fffe0ff */
[----:B------:R-:W-:Y:S01]  /*1820*/  @UP2 UIADD3 UR21, UPT, UPT, UR41, URZ, URZ ;  /* 0x000000ff29152290 */ /* 0x000fe2000fffe0ff */
[----:B------:R-:W1:Y:S01]  /*1830*/  LDCU UR39, c[0x0][0x374] ;  /* 0x00006e80ff2777ac */ /* 0x000e620008000800 */
[----:B------:R-:W-:Y:S02]  /*1840*/  USEL UR24, UR48, 0x2, UP1 ;  /* 0x0000000230187887 */ /* 0x000fe40008800000 */
[----:B------:R-:W-:Y:S02]  /*1850*/  UIADD3 UR29, UPT, UPT, UR29, 0x8800, URZ ;  /* 0x000088001d1d7890 */ /* 0x000fe4000fffe0ff */
[----:B------:R-:W-:Y:S02]  /*1860*/  UIADD3 UR44, UPT, UPT, UR43, -UR41, URZ ;  /* 0x800000292b2c7290 */ /* 0x000fe4000fffe0ff */
[----:B------:R-:W-:Y:S01]  /*1870*/  UIADD3 UR21, UPT, UPT, UR21, 0x1, URZ ;  /* 0x0000000115157890 */ /* 0x000fe2000fffe0ff */
[----:B---34-:R-:W-:-:S11]  /*1880*/  UMOV UR5, URZ ;  /* 0x000000ff00057c82 */ /* 0x018fd60008000000 */
.L_x_42:
[----:B------:R-:W2:Y:S02]  /*1890*/  S2UR UR4, SR_CgaCtaId ;  /* 0x00000000000479c3 */ /* 0x000ea40000008800 */
[----:B--2---:R-:W-:-:S09]  /*18a0*/  UISETP.NE.AND UP0, UPT, UR4, URZ, UPT ;  /* 0x000000ff0400728c */ /* 0x004fd2000bf05270 */
[----:B-1----:R-:W-:Y:S05]  /*18b0*/  BRA.U UP0, `(.L_x_23) ;  /* 0x0000000100287547 */ /* 0x002fea000b800000 */
[----:B------:R-:W-:Y:S02]  /*18c0*/  LEA R0, R9, UR7, 0x3 ;  /* 0x0000000709007c11 */ /* 0x000fe4000f8e18ff */
[----:B------:R-:W-:-:S04]  /*18d0*/  SHF.L.U32 R3, R8, 0x1f, RZ ;  /* 0x0000001f08037819 */ /* 0x000fc800000006ff */
[----:B------:R-:W2:Y:S02]  /*18e0*/  SYNCS.PHASECHK.TRANS64.TRYWAIT P0, [R0+URZ+0x100], R3 ;  /* 0x00010003000075a7 */ /* 0x000ea400080011ff */
[----:B--2---:R-:W-:Y:S05]  /*18f0*/  @!P0 BRA `(.L_x_24) ;  /* 0x0000007c00448947 */ /* 0x004fea0003800000 */
.L_x_138:
[----:B------:R3:W-:Y:S01]  /*1900*/  SYNCS.ARRIVE.TRANS64.A1T0 RZ, [R0+URZ+0xf0], RZ ;  /* 0x0000f0ff00ff79a7 */ /* 0x0007e200081000ff */
[----:B------:R-:W-:-:S05]  /*1910*/  VIADD R9, R9, 0x1 ;  /* 0x0000000109097836 */ /* 0x000fca0000000000 */
[----:B------:R-:W-:-:S04]  /*1920*/  ISETP.NE.AND P0, PT, R9, 0x2, PT ;  /* 0x000000020900780c */ /* 0x000fc80003f05270 */
[----:B--2---:R-:W-:Y:S02]  /*1930*/  SEL R3, RZ, 0x1, P0 ;  /* 0x00000001ff037807 */ /* 0x004fe40000000000 */
[----:B------:R-:W-:Y:S02]  /*1940*/  SEL R9, R9, RZ, P0 ;  /* 0x000000ff09097207 */ /* 0x000fe40000000000 */
[----:B------:R-:W-:-:S07]  /*1950*/  LOP3.LUT R8, R8, R3, RZ, 0x3c, !PT ;  /* 0x0000000308087212 */ /* 0x000fce00078e3cff */
.L_x_23:
[----:B------:R-:W-:Y:S01]  /*1960*/  ULEA UR4, UR5, UR7, 0x3 ;  /* 0x0000000705047291 */ /* 0x000fe2000f8e18ff */
[----:B---3--:R-:W-:Y:S01]  /*1970*/  SHF.L.U32 R0, R12, 0x1f, RZ ;  /* 0x0000001f0c007819 */ /* 0x008fe200000006ff */
[----:B------:R-:W-:Y:S02]  /*1980*/  UISETP.GE.U32.AND UP0, UPT, UR46, 0x7f, UPT ;  /* 0x0000007f2e00788c */ /* 0x000fe4000bf06070 */
[----:B------:R-:W-:Y:S02]  /*1990*/  USHF.L.U32 UR11, UR20, 0x8, URZ ;  /* 0x00000008140b7899 */ /* 0x000fe400080006ff */
[----:B------:R-:W-:Y:S01]  /*19a0*/  ULEA UR35, UR16, UR45, 0x6 ;  /* 0x0000002d10237291 */ /* 0x000fe2000f8e30ff */
[----:B------:R-:W-:Y:S02]  /*19b0*/  UMOV UR13, URZ ;  /* 0x000000ff000d7c82 */ /* 0x000fe40008000000 */
[----:B------:R2:W3:Y:S02]  /*19c0*/  SYNCS.PHASECHK.TRANS64.TRYWAIT P0, [UR4+0x20], R0 ;  /* 0x00002000ff0075a7 */ /* 0x0004e40008001104 */
[----:B------:R-:W-:Y:S07]  /*19d0*/  BRA.U !UP0, `(.L_x_25) ;  /* 0x0000000108c07547 */ /* 0x000fee000b800000 */
[----:B------:R-:W-:Y:S01]  /*19e0*/  UMOV UR6, URZ ;  /* 0x000000ff00067c82 */ /* 0x000fe20008000000 */
[----:B------:R-:W-:-:S05]  /*19f0*/  UMOV UR4, UR5 ;  /* 0x0000000500047c82 */ /* 0x000fca0008000000 */
.L_x_31:
[----:B------:R-:W-:Y:S01]  /*1a00*/  ULEA UR33, UR4, UR7, 0x3 ;  /* 0x0000000704217291 */ /* 0x000fe2000f8e18ff */
[----:B---3--:R-:W-:Y:S01]  /*1a10*/  @!P3 MOV R2, 0xa000 ;  /* 0x0000a0000002b802 */ /* 0x008fe20000000f00 */
[----:B-1-3--:R-:W-:Y:S10]  /*1a20*/  @P0 BRA `(.L_x_26) ;  /* 0x00000000000c0947 */ /* 0x00aff40003800000 */
[----:B------:R-:W-:-:S04]  /*1a30*/  SHF.L.U32 R3, R12, 0x1f, RZ ;  /* 0x0000001f0c037819 */ /* 0x000fc800000006ff */
[----:B------:R-:W3:Y:S02]  /*1a40*/  SYNCS.PHASECHK.TRANS64.TRYWAIT P0, [UR33+0x20], R3 ;  /* 0x00002003ff0075a7 */ /* 0x000ee40008001121 */
[----:B---3--:R-:W-:Y:S05]  /*1a50*/  @!P0 BRA `(.L_x_27) ;  /* 0x0000007c00008947 */ /* 0x008fea0003800000 */
.L_x_26:
[----:B------:R3:W-:Y:S01]  /*1a60*/  @!P3 SYNCS.ARRIVE.TRANS64 RZ, [UR33], R2 ;  /* 0x00000002ffffb9a7 */ /* 0x0007e20008000021 */
[----:B------:R-:W-:-:S04]  /*1a70*/  ULOP3.LUT UR5, UR24, 0x2, URZ, 0xfc, !UPT ;  /* 0x0000000218057892 */ /* 0x000fc8000f8efcff */
[----:B------:R-:W-:-:S09]  /*1a80*/  UISETP.NE.AND UP0, UPT, UR5, 0x2, UPT ;  /* 0x000000020500788c */ /* 0x000fd2000bf05270 */
[----:B------:R-:W-:Y:S05]  /*1a90*/  BRA.U UP0, `(.L_x_28) ;  /* 0x0000000100047547 */ /* 0x000fea000b800000 */
[----:B-1----:R-:W-:Y:S05]  /*1aa0*/  BPT.TRAP 0x1 ;  /* 0x000000040000795c */ /* 0x002fea0000300000 */
.L_x_28:
[----:B------:R-:W-:Y:S04]  /*1ab0*/  BSSY.RECONVERGENT B0, `(.L_x_29) ;  /* 0x0000003000007945 */ /* 0x000fe80003800200 */
[----:B------:R-:W-:Y:S05]  /*1ac0*/  @P2 BRA `(.L_x_30) ;  /* 0x0000000000042947 */ /* 0x000fea0003800000 */
[----:B-1----:R-:W-:Y:S05]  /*1ad0*/  BPT.TRAP 0x1 ;  /* 0x000000040000795c */ /* 0x002fea0000300000 */
.L_x_30:
[----:B-1----:R-:W-:Y:S05]  /*1ae0*/  BSYNC.RECONVERGENT B0 ;  /* 0x0000000000007941 */ /* 0x002fea0003800200 */
.L_x_29:
[----:B------:R-:W-:Y:S02]  /*1af0*/  UIADD3 UR5, UPT, UPT, UR4, 0x1, URZ ;  /* 0x0000000104057890 */ /* 0x000fe4000fffe0ff */
[----:B------:R-:W-:Y:S02]  /*1b00*/  UIADD3 UR16, UP1, UPT, UR26, 0x80, URZ ;  /* 0x000000801a107890 */ /* 0x000fe4000ff3e0ff */
[----:B------:R-:W-:Y:S02]  /*1b10*/  UISETP.NE.AND UP0, UPT, UR5, 0x4, UPT ;  /* 0x000000040500788c */ /* 0x000fe4000bf05270 */
[----:B------:R-:W-:Y:S02]  /*1b20*/  USHF.L.U32 UR34, UR6, 0x6, URZ ;  /* 0x0000000606227899 */ /* 0x000fe400080006ff */
[----:B------:R-:W-:Y:S02]  /*1b30*/  USEL UR9, URZ, 0x1, UP0 ;  /* 0x00000001ff097887 */ /* 0x000fe40008000000 */
[----:B------:R-:W-:-:S02]  /*1b40*/  USEL UR5, UR5, URZ, UP0 ;  /* 0x000000ff05057287 */ /* 0x000fc40008000000 */
[----:B------:R-:W-:Y:S02]  /*1b50*/  UIADD3 UR14, UP0, UPT, UR26, 0x180, URZ ;  /* 0x000001801a0e7890 */ /* 0x000fe4000ff1e0ff */
[----:B------:R-:W-:Y:S01]  /*1b60*/  ULEA UR8, UR5, UR7, 0x3 ;  /* 0x0000000705087291 */ /* 0x000fe2000f8e18ff */
[----:B------:R-:W-:Y:S01]  /*1b70*/  LOP3.LUT R12, R12, UR9, RZ, 0x3c, !PT ;  /* 0x000000090c0c7c12 */ /* 0x000fe2000f8e3cff */
[----:B------:R-:W-:Y:S02]  /*1b80*/  ULEA UR9, UR4, UR28, 0xc ;  /* 0x0000001c04097291 */ /* 0x000fe4000f8e60ff */
[----:B------:R-:W-:Y:S01]  /*1b90*/  UIADD3.X UR17, UPT, UPT, URZ, UR27, URZ, UP1, !UPT ;  /* 0x0000001bff117290 */ /* 0x000fe20008ffe4ff */
[----:B--2---:R-:W-:Y:S01]  /*1ba0*/  SHF.L.U32 R0, R12, 0x1f, RZ ;  /* 0x0000001f0c007819 */ /* 0x004fe200000006ff */
[----:B------:R-:W-:Y:S02]  /*1bb0*/  ULEA UR9, UR9, UR7, 0x1 ;  /* 0x0000000709097291 */ /* 0x000fe4000f8e08ff */
[----:B------:R-:W-:Y:S01]  /*1bc0*/  UIADD3.X UR15, UPT, UPT, URZ, UR27, URZ, UP0, !UPT ;  /* 0x0000001bff0f7290 */ /* 0x000fe200087fe4ff */
[----:B------:R4:W1:Y:S01]  /*1bd0*/  SYNCS.PHASECHK.TRANS64.TRYWAIT P0, [UR8+0x20], R0 ;  /* 0x00002000ff0075a7 */ /* 0x0008620008001108 */
[----:B------:R-:W-:-:S02]  /*1be0*/  ULEA UR8, UR4, UR7, 0xf ;  /* 0x0000000704087291 */ /* 0x000fc4000f8e78ff */
[----:B------:R-:W-:Y:S02]  /*1bf0*/  UIADD3 UR32, UPT, UPT, UR9, 0x8800, URZ ;  /* 0x0000880009207890 */ /* 0x000fe4000fffe0ff */
[----:B------:R-:W-:Y:S01]  /*1c00*/  UIADD3 UR8, UPT, UPT, UR8, 0x10800, URZ ;  /* 0x0001080008087890 */ /* 0x000fe2000fffe0ff */
[----:B------:R-:W-:Y:S01]  /*1c10*/  UMOV UR13, 0x30000 ;  /* 0x00030000000d7882 */ /* 0x000fe20000000000 */
[----:B------:R-:W-:Y:S01]  /*1c20*/  UMOV UR18, 0x0 ;  /* 0x0000000000127882 */ /* 0x000fe20000000000 */
[----:B------:R-:W-:Y:S01]  /*1c30*/  UMOV UR19, 0x10000000 ;  /* 0x1000000000137882 */ /* 0x000fe20000000000 */
[----:B------:R-:W-:Y:S01]  /*1c40*/  UMOV UR12, UR36 ;  /* 0x00000024000c7c82 */ /* 0x000fe20008000000 */
[----:B------:R-:W-:Y:S01]  /*1c50*/  UMOV UR9, UR33 ;  /* 0x0000002100097c82 */ /* 0x000fe20008000000 */
[----:B------:R-:W-:Y:S01]  /*1c60*/  UMOV UR10, UR34 ;  /* 0x00000022000a7c82 */ /* 0x000fe20008000000 */
[----:B------:R2:W-:Y:S01]  /*1c70*/  UTMALDG.3D.MULTICAST [UR32], [UR16], UR13, desc[UR18] ;  /* 0x00001220100073b4 */ /* 0x0005e2000801180d */
[----:B------:R-:W-:Y:S01]  /*1c80*/  UIADD3 UR6, UPT, UPT, UR6, 0x1, URZ ;  /* 0x0000000106067890 */ /* 0x000fe2000fffe0ff */
[----:B------:R-:W-:-:S03]  /*1c90*/  UMOV UR4, UR5 ;  /* 0x0000000500047c82 */ /* 0x000fc60008000000 */
[----:B------:R-:W-:Y:S01]  /*1ca0*/  UISETP.NE.AND UP0, UPT, UR6, UR21, UPT ;  /* 0x000000150600728c */ /* 0x000fe2000bf05270 */
[----:B------:R4:W-:Y:S01]  /*1cb0*/  UTMALDG.3D [UR8], [UR14], desc[UR18] ;  /* 0x000012080e0075b4 */ /* 0x0009e20008011000 */
[----:B--2---:R-:W-:-:S07]  /*1cc0*/  UMOV UR13, UR21 ;  /* 0x00000015000d7c82 */ /* 0x004fce0008000000 */
[----:B----4-:R-:W-:Y:S05]  /*1cd0*/  BRA.U UP0, `(.L_x_31) ;  /* 0xfffffffd00487547 */ /* 0x010fea000b83ffff */
.L_x_25:
[----:B------:R-:W-:Y:S01]  /*1ce0*/  ULEA UR4, UR5, UR7, 0x3 ;  /* 0x0000000705047291 */ /* 0x000fe2000f8e18ff */
[----:B--2---:R-:W-:Y:S01]  /*1cf0*/  SHF.L.U32 R0, R12, 0x1f, RZ ;  /* 0x0000001f0c007819 */ /* 0x004fe200000006ff */
[----:B------:R-:W-:Y:S01]  /*1d00*/  @!P1 SYNCS.ARRIVE.TRANS64.A1T0 RZ, [UR7+0x88], RZ ;  /* 0x000088ffffff99a7 */ /* 0x000fe20008100007 */
[----:B------:R-:W-:-:S06]  /*1d10*/  UISETP.GT.AND UP0, UPT, UR43, UR41, UPT ;  /* 0x000000292b00728c */ /* 0x000fcc000bf04270 */
[----:B-1-3--:R1:W2:Y:S03]  /*1d20*/  SYNCS.PHASECHK.TRANS64.TRYWAIT P0, [UR4+0x20], R0 ;  /* 0x00002000ff0075a7 */ /* 0x00a2a60008001104 */
[----:B------:R-:W-:Y:S05]  /*1d30*/  BRA.U !UP0, `(.L_x_32) ;  /* 0x0000000108bc7547 */ /* 0x000fea000b800000 */
[----:B------:R-:W-:Y:S01]  /*1d40*/  UIADD3 UR25, UPT, UPT, UR44, UR13, URZ ;  /* 0x0000000d2c197290 */ /* 0x000fe2000fffe0ff */
[----:B------:R-:W-:-:S11]  /*1d50*/  UMOV UR4, UR5 ;  /* 0x0000000500047c82 */ /* 0x000fd60008000000 */
.L_x_38:
[----:B------:R-:W-:Y:S01]  /*1d60*/  ULEA UR17, UR4, UR7, 0x3 ;  /* 0x0000000704117291 */ /* 0x000fe2000f8e18ff */
[----:B--2---:R-:W-:Y:S01]  /*1d70*/  @!P3 MOV R2, 0xa000 ;  /* 0x0000a0000002b802 */ /* 0x004fe20000000f00 */
[----:B--2-4-:R-:W-:Y:S10]  /*1d80*/  @P0 BRA `(.L_x_33) ;  /* 0x00000000000c0947 */ /* 0x014ff40003800000 */
[----:B------:R-:W-:-:S04]  /*1d90*/  SHF.L.U32 R3, R12, 0x1f, RZ ;  /* 0x0000001f0c037819 */ /* 0x000fc800000006ff */
[----:B------:R-:W2:Y:S02]  /*1da0*/  SYNCS.PHASECHK.TRANS64.TRYWAIT P0, [UR17+0x20], R3 ;  /* 0x00002003ff0075a7 */ /* 0x000ea40008001111 */
[----:B--2---:R-:W-:Y:S05]  /*1db0*/  @!P0 BRA `(.L_x_34) ;  /* 0x0000007800408947 */ /* 0x004fea0003800000 */
.L_x_33:
[----:B------:R2:W-:Y:S01]  /*1dc0*/  @!P3 SYNCS.ARRIVE.TRANS64 RZ, [UR17], R2 ;  /* 0x00000002ffffb9a7 */ /* 0x0005e20008000011 */
[----:B------:R-:W-:-:S04]  /*1dd0*/  ULOP3.LUT UR5, UR24, 0x2, URZ, 0xfc, !UPT ;  /* 0x0000000218057892 */ /* 0x000fc8000f8efcff */
[----:B------:R-:W-:-:S09]  /*1de0*/  UISETP.NE.AND UP0, UPT, UR5, 0x2, UPT ;  /* 0x000000020500788c */ /* 0x000fd2000bf05270 */
[----:B------:R-:W-:Y:S05]  /*1df0*/  BRA.U UP0, `(.L_x_35) ;  /* 0x0000000100047547 */ /* 0x000fea000b800000 */
[----:B------:R-:W-:Y:S05]  /*1e00*/  BPT.TRAP 0x1 ;  /* 0x000000040000795c */ /* 0x000fea0000300000 */
.L_x_35:
[----:B------:R-:W-:Y:S04]  /*1e10*/  BSSY.RECONVERGENT B0, `(.L_x_36) ;  /* 0x0000003000007945 */ /* 0x000fe80003800200 */
[----:B------:R-:W-:Y:S05]  /*1e20*/  @P2 BRA `(.L_x_37) ;  /* 0x0000000000042947 */ /* 0x000fea0003800000 */
[----:B------:R-:W-:Y:S05]  /*1e30*/  BPT.TRAP 0x1 ;  /* 0x000000040000795c */ /* 0x000fea0000300000 */
.L_x_37:
[----:B------:R-:W-:Y:S05]  /*1e40*/  BSYNC.RECONVERGENT B0 ;  /* 0x0000000000007941 */ /* 0x000fea0003800200 */
.L_x_36:
[----:B------:R-:W-:Y:S02]  /*1e50*/  UIADD3 UR5, UPT, UPT, UR4, 0x1, URZ ;  /* 0x0000000104057890 */ /* 0x000fe4000fffe0ff */
[----:B------:R-:W-:Y:S02]  /*1e60*/  UIADD3 UR14, UP1, UPT, UR26, 0x80, URZ ;  /* 0x000000801a0e7890 */ /* 0x000fe4000ff3e0ff */
[----:B------:R-:W-:Y:S02]  /*1e70*/  UISETP.NE.AND UP0, UPT, UR5, 0x4, UPT ;  /* 0x000000040500788c */ /* 0x000fe4000bf05270 */
[----:B------:R-:W-:Y:S02]  /*1e80*/  USHF.L.U32 UR18, UR13, 0x6, URZ ;  /* 0x000000060d127899 */ /* 0x000fe400080006ff */
[----:B------:R-:W-:Y:S02]  /*1e90*/  USEL UR8, URZ, 0x1, UP0 ;  /* 0x00000001ff087887 */ /* 0x000fe40008000000 */
[----:B------:R-:W-:-:S02]  /*1ea0*/  USEL UR5, UR5, URZ, UP0 ;  /* 0x000000ff05057287 */ /* 0x000fc40008000000 */
[----:B------:R-:W-:Y:S02]  /*1eb0*/  UIADD3 UR22, UP0, UPT, UR26, 0x180, URZ ;  /* 0x000001801a167890 */ /* 0x000fe4000ff1e0ff */
[----:B------:R-:W-:Y:S01]  /*1ec0*/  LOP3.LUT R12, R12, UR8, RZ, 0x3c, !PT ;  /* 0x000000080c0c7c12 */ /* 0x000fe2000f8e3cff */
[----:B------:R-:W-:Y:S02]  /*1ed0*/  ULEA UR6, UR5, UR7, 0x3 ;  /* 0x0000000705067291 */ /* 0x000fe4000f8e18ff */
[----:B------:R-:W-:Y:S01]  /*1ee0*/  ULEA UR8, UR4, UR7, 0xf ;  /* 0x0000000704087291 */ /* 0x000fe2000f8e78ff */
[----:B-1----:R-:W-:Y:S01]  /*1ef0*/  SHF.L.U32 R0, R12, 0x1f, RZ ;  /* 0x0000001f0c007819 */ /* 0x002fe200000006ff */
[----:B------:R-:W-:Y:S02]  /*1f00*/  ULEA UR16, UR4, UR29, 0xd ;  /* 0x0000001d04107291 */ /* 0x000fe4000f8e68ff */
[----:B------:R-:W-:Y:S02]  /*1f10*/  UIADD3.X UR15, UPT, UPT, URZ, UR27, URZ, UP1, !UPT ;  /* 0x0000001bff0f7290 */ /* 0x000fe40008ffe4ff */
[----:B------:R-:W-:Y:S01]  /*1f20*/  UIADD3 UR8, UPT, UPT, UR8, 0x10800, URZ ;  /* 0x0001080008087890 */ /* 0x000fe2000fffe0ff */
[----:B------:R3:W4:Y:S01]  /*1f30*/  SYNCS.PHASECHK.TRANS64.TRYWAIT P0, [UR6+0x20], R0 ;  /* 0x00002000ff0075a7 */ /* 0x0007220008001106 */
[----:B------:R-:W-:Y:S01]  /*1f40*/  UIADD3.X UR23, UPT, UPT, URZ, UR27, URZ, UP0, !UPT ;  /* 0x0000001bff177290 */ /* 0x000fe200087fe4ff */
[----:B------:R-:W-:Y:S01]  /*1f50*/  UMOV UR6, 0x30000 ;  /* 0x0003000000067882 */ /* 0x000fe20000000000 */
[----:B------:R-:W-:Y:S01]  /*1f60*/  UMOV UR30, 0x0 ;  /* 0x00000000001e7882 */ /* 0x000fe20000000000 */
[----:B------:R-:W-:Y:S01]  /*1f70*/  UMOV UR31, 0x10000000 ;  /* 0x10000000001f7882 */ /* 0x000fe20000000000 */
[----:B------:R-:W-:Y:S01]  /*1f80*/  UMOV UR19, UR35 ;  /* 0x0000002300137c82 */ /* 0x000fe20008000000 */
[----:B------:R-:W-:Y:S01]  /*1f90*/  UMOV UR20, UR36 ;  /* 0x0000002400147c82 */ /* 0x000fe20008000000 */
[----:B------:R-:W-:Y:S01]  /*1fa0*/  UMOV UR12, UR36 ;  /* 0x00000024000c7c82 */ /* 0x000fe20008000000 */
[----:B------:R-:W-:Y:S01]  /*1fb0*/  UMOV UR9, UR17 ;  /* 0x0000001100097c82 */ /* 0x000fe20008000000 */
[----:B------:R-:W-:Y:S01]  /*1fc0*/  UMOV UR10, UR18 ;  /* 0x00000012000a7c82 */ /* 0x000fe20008000000 */
[----:B------:R3:W-:Y:S01]  /*1fd0*/  UTMALDG.3D.MULTICAST [UR16], [UR14], UR6, desc[UR30] ;  /* 0x00001e100e0073b4 */ /* 0x0007e20008011806 */
[----:B------:R-:W-:Y:S01]  /*1fe0*/  UIADD3 UR13, UPT, UPT, UR13, 0x1, URZ ;  /* 0x000000010d0d7890 */ /* 0x000fe2000fffe0ff */
[----:B------:R-:W-:-:S03]  /*1ff0*/  UMOV UR4, UR5 ;  /* 0x0000000500047c82 */ /* 0x000fc60008000000 */
[----:B------:R-:W-:Y:S01]  /*2000*/  UISETP.NE.AND UP0, UPT, UR13, UR25, UPT ;  /* 0x000000190d00728c */ /* 0x000fe2000bf05270 */
[----:B------:R3:W-:Y:S08]  /*2010*/  UTMALDG.3D [UR8], [UR22], desc[UR30] ;  /* 0x00001e08160075b4 */ /* 0x0007f00008011000 */
[----:B---3--:R-:W-:Y:S05]  /*2020*/  BRA.U UP0, `(.L_x_38) ;  /* 0xfffffffd004c7547 */ /* 0x008fea000b83ffff */
.L_x_32:
[C---:B------:R-:W-:Y:S01]  /*2030*/  LEA R3, R11.reuse, UR7, 0x3 ;  /* 0x000000070b037c11 */ /* 0x040fe2000f8e18ff */
[----:B------:R-:W-:Y:S01]  /*2040*/  NOP ;  /* 0x0000000000007918 */ /* 0x000fe20000000000 */
[----:B-1----:R-:W-:Y:S02]  /*2050*/  SHF.L.U32 R0, R10, 0x1f, RZ ;  /* 0x0000001f0a007819 */ /* 0x002fe400000006ff */
[----:B------:R-:W-:Y:S02]  /*2060*/  LEA R5, R11, UR7, 0x4 ;  /* 0x000000070b057c11 */ /* 0x000fe4000f8e20ff */
[----:B--2-4-:R-:W1:Y:S02]  /*2070*/  SYNCS.PHASECHK.TRANS64.TRYWAIT P0, [R3+URZ+0x90], R0 ;  /* 0x00009000030075a7 */ /* 0x014e6400080011ff */
[----:B-1----:R-:W-:Y:S05]  /*2080*/  @!P0 BRA `(.L_x_39) ;  /* 0x0000007400a48947 */ /* 0x002fea0003800000 */
.L_x_141:
[----:B------:R-:W2:Y:S01]  /*2090*/  LDS.128 R4, [R5+0x120] ;  /* 0x0001200005047984 */ /* 0x000ea20000000c00 */
[----:B------:R-:W-:Y:S01]  /*20a0*/  UISETP.GE.AND UP0, UPT, UR42, 0x1, UPT ;  /* 0x000000012a00788c */ /* 0x000fe2000bf06270 */
[----:B------:R-:W-:Y:S01]  /*20b0*/  @!PT LDS RZ, [RZ] ;  /* 0x00000000fffff984 */ /* 0x000fe20000000800 */
[----:B------:R-:W-:Y:S01]  /*20c0*/  @!PT LDS RZ, [RZ] ;  /* 0x00000000fffff984 */ /* 0x000fe20000000800 */
[----:B------:R-:W-:Y:S01]  /*20d0*/  @!PT LDS RZ, [RZ] ;  /* 0x00000000fffff984 */ /* 0x000fe20000000800 */
[----:B------:R-:W-:Y:S01]  /*20e0*/  @!PT LDS RZ, [RZ] ;  /* 0x00000000fffff984 */ /* 0x000fe20000000800 */
[----:B------:R3:W-:Y:S06]  /*20f0*/  MEMBAR.ALL.CTA ;  /* 0x0000000000007992 */ /* 0x0007ec0000008000 */
[----:B---3--:R-:W3:Y:S01]  /*2100*/  FENCE.VIEW.ASYNC.S ;  /* 0x00000000000073c6 */ /* 0x008ee20000000000 */
[----:B--2---:R-:W-:-:S13]  /*2110*/  LOP3.LUT P0, RZ, R6, 0x1, RZ, 0xc0, !PT ;  /* 0x0000000106ff7812 */ /* 0x004fda000780c0ff */
[----:B---3--:R-:W-:Y:S01]  /*2120*/  VOTEU.ANY UP1, P0 ;  /* 0x0000000000ff7886 */ /* 0x008fe20000020100 */
[----:B------:R-:W-:-:S13]  /*2130*/  PLOP3.LUT P0, PT, PT, PT, UP1, 0x80, 0x8 ;  /* 0x000000000008781c */ /* 0x000fda0003f0f018 */
[----:B-1----:R-:W-:Y:S02]  /*2140*/  @P0 LOP3.LUT R0, R5, 0xffff, RZ, 0xc0, !PT ;  /* 0x0000ffff05000812 */ /* 0x002fe400078ec0ff */
[----:B------:R-:W-:Y:S02]  /*2150*/  @P0 MOV R2, R4 ;  /* 0x0000000400020202 */ /* 0x000fe40000000f00 */
[----:B------:R-:W-:Y:S01]  /*2160*/  @P0 R2UR UR6, R0 ;  /* 0x00000000000602ca */ /* 0x000fe200000e0000 */
[----:B------:R-:W-:Y:S01]  /*2170*/  VIADD R0, R3, 0xa0 ;  /* 0x000000a003007836 */ /* 0x000fe20000000000 */
[----:B------:R-:W-:Y:S02]  /*2180*/  @P0 SHF.R.U32.HI R4, RZ, 0x10, R5 ;  /* 0x00000010ff040819 */ /* 0x000fe40000011605 */
[----:B------:R-:W-:Y:S02]  /*2190*/  @P0 R2UR UR8, R2 ;  /* 0x00000000020802ca */ /* 0x000fe400000e0000 */
[----:B------:R-:W-:-:S02]  /*21a0*/  PRMT R0, RZ, 0x654, R0 ;  /* 0x00000654ff007816 */ /* 0x000fc40000000000 */
[----:B------:R-:W-:Y:S02]  /*21b0*/  @P0 R2UR UR4, R4 ;  /* 0x00000000040402ca */ /* 0x000fe400000e0000 */
[----:B------:R1:W-:Y:S03]  /*21c0*/  SYNCS.ARRIVE.TRANS64.RED.A1T0 RZ, [R0+URZ], RZ ;  /* 0x000000ff00ff79a7 */ /* 0x0003e600081004ff */
[----:B------:R-:W-:-:S04]  /*21d0*/  @UP1 UMOV UR37, UR6 ;  /* 0x0000000600251c82 */ /* 0x000fc80008000000 */
[----:B------:R-:W-:-:S04]  /*21e0*/  @UP1 UMOV UR38, UR8 ;  /* 0x0000000800261c82 */ /* 0x000fc80008000000 */
[----:B------:R-:W-:Y:S01]  /*21f0*/  @UP1 UMOV UR36, UR4 ;  /* 0x0000000400241c82 */ /* 0x000fe20008000000 */
[----:B------:R-:W-:Y:S05]  /*2200*/  BRA.U !UP0, `(.L_x_40) ;  /* 0x0000000108d47547 */ /* 0x000fea000b800000 */
[----:B------:R-:W2:Y:S01]  /*2210*/  LDCU.128 UR12, c[0x0][0xb10] ;  /* 0x00016200ff0c77ac */ /* 0x000ea20008000c00 */
[----:B------:R-:W3:Y:S01]  /*2220*/  LDCU UR25, c[0x0][0xb20] ;  /* 0x00016400ff1977ac */ /* 0x000ee20008000800 */
[----:B------:R-:W4:Y:S01]  /*2230*/  LDCU UR20, c[0x0][0xb0c] ;  /* 0x00016180ff1477ac */ /* 0x000f220008000800 */
[----:B------:R-:W1:Y:S01]  /*2240*/  LDCU.64 UR10, c[0x0][0xb28] ;  /* 0x00016500ff0a77ac */ /* 0x000e620008000a00 */
[----:B------:R-:W-:Y:S02]  /*2250*/  UISETP.NE.AND UP3, UPT, UR42, 0x1, UPT ;  /* 0x000000012a00788c */ /* 0x000fe4000bf65270 */
[----:B--2---:R-:W-:Y:S02]  /*2260*/  UIMAD.WIDE.U32 UR16, UR39, UR15, URZ ;  /* 0x0000000f271072a5 */ /* 0x004fe4000f8e00ff */
[----:B------:R-:W-:Y:S02]  /*2270*/  UIMAD.WIDE.U32 UR8, UR40, UR12, URZ ;  /* 0x0000000c280872a5 */ /* 0x000fe4000f8e00ff */
[----:B------:R-:W-:-:S02]  /*2280*/  UISETP.NE.AND UP0, UPT, UR14, 0x1, UPT ;  /* 0x000000010e00788c */ /* 0x000fc4000bf05270 */
[----:B------:R-:W-:Y:S01]  /*2290*/  UIMAD.WIDE.U32 UR22, UR37, UR15, URZ ;  /* 0x0000000f251672a5 */ /* 0x000fe2000f8e00ff */
[----:B------:R-:W-:Y:S02]  /*22a0*/  UMOV UR16, UR17 ;  /* 0x0000001100107c82 */ /* 0x000fe40008000000 */
[----:B------:R-:W-:Y:S01]  /*22b0*/  UMOV UR8, UR9 ;  /* 0x0000000900087c82 */ /* 0x000fe20008000000 */
[----:B---3--:R-:W-:Y:S02]  /*22c0*/  USHF.R.U32.HI UR16, URZ, UR25, UR16 ;  /* 0x00000019ff107299 */ /* 0x008fe40008011610 */
[----:B----4-:R-:W-:Y:S02]  /*22d0*/  UISETP.NE.AND UP2, UPT, UR20, 0x1, UPT ;  /* 0x000000011400788c */ /* 0x010fe4000bf45270 */
[----:B------:R-:W-:Y:S02]  /*22e0*/  USHF.R.U32.HI UR8, URZ, UR13, UR8 ;  /* 0x0000000dff087299 */ /* 0x000fe40008011608 */
[----:B------:R-:W-:-:S02]  /*22f0*/  USEL UR6, UR39, UR16, !UP0 ;  /* 0x0000001027067287 */ /* 0x000fc4000c000000 */
[----:B------:R-:W-:Y:S02]  /*2300*/  USEL UR8, UR40, UR8, !UP2 ;  /* 0x0000000828087287 */ /* 0x000fe4000d000000 */
[----:B-1----:R-:W-:Y:S01]  /*2310*/  UIMAD.WIDE.U32 UR16, UR6, UR10, URZ ;  /* 0x0000000a061072a5 */ /* 0x002fe2000f8e00ff */
[----:B------:R-:W-:Y:S01]  /*2320*/  UMOV UR4, UR23 ;  /* 0x0000001700047c82 */ /* 0x000fe20008000000 */
[----:B------:R-:W-:Y:S02]  /*2330*/  UIMAD.WIDE.U32 UR18, UR38, UR12, URZ ;  /* 0x0000000c261272a5 */ /* 0x000fe4000f8e00ff */
[----:B------:R-:W-:-:S03]  /*2340*/  UIMAD.WIDE.U32 UR22, UR8, UR10, URZ ;  /* 0x0000000a081672a5 */ /* 0x000fc6000f8e00ff */
[----:B------:R-:W-:Y:S01]  /*2350*/  UMOV UR16, UR17 ;  /* 0x0000001100107c82 */ /* 0x000fe20008000000 */
[----:B------:R-:W-:Y:S02]  /*2360*/  USHF.R.U32.HI UR4, URZ, UR25, UR4 ;  /* 0x00000019ff047299 */ /* 0x000fe40008011604 */
[----:B------:R-:W-:Y:S01]  /*2370*/  @UP3 USHF.R.U32.HI UR6, URZ, UR11, UR16 ;  /* 0x0000000bff063299 */ /* 0x000fe20008011610 */
[----:B------:R-:W-:Y:S01]  /*2380*/  UMOV UR18, UR19 ;  /* 0x0000001300127c82 */ /* 0x000fe20008000000 */
[----:B------:R-:W-:Y:S01]  /*2390*/  UMOV UR22, UR23 ;  /* 0x0000001700167c82 */ /* 0x000fe20008000000 */
[----:B------:R-:W-:Y:S02]  /*23a0*/  USHF.R.U32.HI UR13, URZ, UR13, UR18 ;  /* 0x0000000dff0d7299 */ /* 0x000fe40008011612 */
[----:B------:R-:W-:Y:S02]  /*23b0*/  USEL UR4, UR37, UR4, !UP0 ;  /* 0x0000000425047287 */ /* 0x000fe4000c000000 */
[----:B------:R-:W-:-:S02]  /*23c0*/  @UP3 USHF.R.U32.HI UR8, URZ, UR11, UR22 ;  /* 0x0000000bff083299 */ /* 0x000fc40008011616 */
[----:B------:R-:W-:Y:S02]  /*23d0*/  UIMAD UR9, UR42, UR6, URZ ;  /* 0x000000062a0972a4 */ /* 0x000fe4000f8e02ff */
[----:B------:R-:W-:Y:S02]  /*23e0*/  USEL UR6, UR38, UR13, !UP2 ;  /* 0x0000000d26067287 */ /* 0x000fe4000d000000 */
[----:B------:R-:W-:Y:S02]  /*23f0*/  UIMAD UR12, UR42, UR8, URZ ;  /* 0x000000082a0c72a4 */ /* 0x000fe4000f8e02ff */
[----:B------:R-:W-:Y:S02]  /*2400*/  UISETP.GE.AND UP0, UPT, UR4, UR9, UPT ;  /* 0x000000090400728c */ /* 0x000fe4000bf06270 */
[----:B------:R-:W-:Y:S02]  /*2410*/  UIMAD.WIDE.U32 UR16, UR4, UR10, URZ ;  /* 0x0000000a041072a5 */ /* 0x000fe4000f8e00ff */
[----:B------:R-:W-:-:S02]  /*2420*/  UISETP.GE.OR UP0, UPT, UR6, UR12, UP0 ;  /* 0x0000000c0600728c */ /* 0x000fc40008706670 */
        /* <DEDUP_REMOVED lines=19> */
.L_x_40:
[----:B------:R-:W2:Y:S02]  /*2560*/  LDCU UR4, c[0x0][0xb30] ;  /* 0x00016600ff0477ac */ /* 0x000ea40008000800 */
[----:B--2---:R-:W-:-:S09]  /*2570*/  UISETP.NE.AND UP0, UPT, UR4, 0x1, UPT ;  /* 0x000000010400788c */ /* 0x004fd2000bf05270 */
[----:B------:R-:W-:Y:S05]  /*2580*/  BRA.U UP0, `(.L_x_41) ;  /* 0x0000000100447547 */ /* 0x000fea000b800000 */
[----:B------:R-:W2:Y:S01]  /*2590*/  LDCU.128 UR12, c[0x0][0xb10] ;  /* 0x00016200ff0c77ac */ /* 0x000ea20008000c00 */
[----:B------:R-:W3:Y:S01]  /*25a0*/  LDCU UR16, c[0x0][0xb0c] ;  /* 0x00016180ff1077ac */ /* 0x000ee20008000800 */
[----:B------:R-:W4:Y:S01]  /*25b0*/  LDCU UR17, c[0x0][0xb20] ;  /* 0x00016400ff1177ac */ /* 0x000f220008000800 */
[----:B--2---:R-:W-:Y:S02]  /*25c0*/  UIMAD.WIDE.U32 UR10, UR38, UR12, URZ ;  /* 0x0000000c260a72a5 */ /* 0x004fe4000f8e00ff */
[----:B------:R-:W-:Y:S02]  /*25d0*/  UIMAD.WIDE.U32 UR8, UR37, UR15, URZ ;  /* 0x0000000f250872a5 */ /* 0x000fe4000f8e00ff */
[----:B---3--:R-:W-:Y:S02]  /*25e0*/  UISETP.NE.AND UP2, UPT, UR16, 0x1, UPT ;  /* 0x000000011000788c */ /* 0x008fe4000bf45270 */
[----:B------:R-:W-:Y:S01]  /*25f0*/  UISETP.NE.AND UP0, UPT, UR14, 0x1, UPT ;  /* 0x000000010e00788c */ /* 0x000fe2000bf05270 */
[----:B------:R-:W-:-:S02]  /*2600*/  UMOV UR6, UR11 ;  /* 0x0000000b00067c82 */ /* 0x000fc40008000000 */
[----:B------:R-:W-:Y:S01]  /*2610*/  UMOV UR4, UR9 ;  /* 0x0000000900047c82 */ /* 0x000fe20008000000 */
[----:B------:R-:W-:Y:S02]  /*2620*/  USHF.R.U32.HI UR6, URZ, UR13, UR6 ;  /* 0x0000000dff067299 */ /* 0x000fe40008011606 */
[----:B----4-:R-:W-:Y:S02]  /*2630*/  USHF.R.U32.HI UR4, URZ, UR17, UR4 ;  /* 0x00000011ff047299 */ /* 0x010fe40008011604 */
[----:B------:R-:W-:Y:S02]  /*2640*/  USEL UR6, UR38, UR6, !UP2 ;  /* 0x0000000626067287 */ /* 0x000fe4000d000000 */
[----:B------:R-:W-:-:S04]  /*2650*/  USEL UR4, UR37, UR4, !UP0 ;  /* 0x0000000425047287 */ /* 0x000fc8000c000000 */
[----:B------:R-:W-:Y:S02]  /*2660*/  UIADD3 UR8, UPT, UPT, UR6, -UR4, URZ ;  /* 0x8000000406087290 */ /* 0x000fe4000fffe0ff */
[----:B------:R-:W-:Y:S02]  /*2670*/  UIADD3 UR4, UPT, UPT, -UR6, UR4, URZ ;  /* 0x0000000406047290 */ /* 0x000fe4000fffe1ff */
[----:B------:R-:W-:Y:S02]  /*2680*/  UIMAD UR37, UR8, UR14, UR37 ;  /* 0x0000000e082572a4 */ /* 0x000fe4000f8e0225 */
[----:B------:R-:W-:-:S12]  /*2690*/  UIMAD UR38, UR4, UR16, UR38 ;  /* 0x00000010042672a4 */ /* 0x000fd8000f8e0226 */
.L_x_41:
[----:B------:R-:W-:Y:S01]  /*26a0*/  VIADD R11, R11, 0x1 ;  /* 0x000000010b0b7836 */ /* 0x000fe20000000000 */
[----:B------:R-:W-:Y:S02]  /*26b0*/  R2UR UR6, R84 ;  /* 0x00000000540672ca */ /* 0x000fe400000e0000 */
[----:B------:R-:W-:Y:S02]  /*26c0*/  R2UR UR4, R83 ;  /* 0x00000000530472ca */ /* 0x000fe400000e0000 */
[C---:B------:R-:W-:Y:S02]  /*26d0*/  ISETP.NE.AND P0, PT, R11.reuse, 0x2, PT ;  /* 0x000000020b00780c */ /* 0x040fe40003f05270 */
[----:B------:R-:W-:Y:S02]  /*26e0*/  PLOP3.LUT P1, PT, PT, PT, PT, 0x80, 0x8 ;  /* 0x000000000008781c */ /* 0x000fe40003f2f070 */
[----:B------:R-:W-:Y:S02]  /*26f0*/  SEL R3, RZ, 0x1, P0 ;  /* 0x00000001ff037807 */ /* 0x000fe40000000000 */
[----:B------:R-:W-:-:S02]  /*2700*/  SEL R11, R11, RZ, P0 ;  /* 0x000000ff0b0b7207 */ /* 0x000fc40000000000 */
[----:B------:R-:W-:Y:S01]  /*2710*/  LOP3.LUT R10, R10, R3, RZ, 0x3c, !PT ;  /* 0x000000030a0a7212 */ /* 0x000fe200078e3cff */
[----:B------:R-:W-:Y:S02]  /*2720*/  UIADD3 UR16, UPT, UPT, UR38, UR6, URZ ;  /* 0x0000000626107290 */ /* 0x000fe4000fffe0ff */
[----:B------:R-:W-:Y:S01]  /*2730*/  UIADD3 UR20, UPT, UPT, UR37, UR4, URZ ;  /* 0x0000000425147290 */ /* 0x000fe2000fffe0ff */
[----:B------:R-:W-:Y:S11]  /*2740*/  BRA.U UP1, `(.L_x_42) ;  /* 0xfffffff101507547 */ /* 0x000ff6000b83ffff */
[----:B------:R-:W-:Y:S01]  /*2750*/  UIADD3 UR7, UPT, UPT, UR7, 0x20, URZ ;  /* 0x0000002007077890 */ /* 0x000fe2000fffe0ff */
[----:B------:R-:W-:-:S03]  /*2760*/  SHF.L.U32 R3, R12, 0x1f, RZ ;  /* 0x0000001f0c037819 */ /* 0x000fc600000006ff */
[----:B------:R-:W-:-:S09]  /*2770*/  ULEA UR4, UR5, UR7, 0x3 ;  /* 0x0000000705047291 */ /* 0x000fd2000f8e18ff */
[----:B------:R-:W2:Y:S02]  /*2780*/  SYNCS.PHASECHK.TRANS64.TRYWAIT P0, [UR4], R3 ;  /* 0x00000003ff0075a7 */ /* 0x000ea40008001104 */
[----:B--2---:R-:W-:Y:S05]  /*2790*/  @!P0 BRA `(.L_x_43) ;  /* 0x0000006c00f48947 */ /* 0x004fea0003800000 */
.L_x_143:
[----:B------:R-:W-:-:S04]  /*27a0*/  UIADD3 UR4, UPT, UPT, UR5, 0x1, URZ ;  /* 0x0000000105047890 */ /* 0x000fc8000fffe0ff */
[----:B------:R-:W-:-:S04]  /*27b0*/  UISETP.NE.AND UP0, UPT, UR4, 0x4, UPT ;  /* 0x000000040400788c */ /* 0x000fc8000bf05270 */
[----:B------:R-:W-:Y:S02]  /*27c0*/  USEL UR6, URZ, 0x1, UP0 ;  /* 0x00000001ff067887 */ /* 0x000fe40008000000 */
[----:B------:R-:W-:-:S04]  /*27d0*/  USEL UR4, UR4, URZ, UP0 ;  /* 0x000000ff04047287 */ /* 0x000fc80008000000 */
[----:B------:R-:W-:Y:S01]  /*27e0*/  ULEA UR5, UR4, UR7, 0x3 ;  /* 0x0000000704057291 */ /* 0x000fe2000f8e18ff */
[----:B------:R-:W-:-:S04]  /*27f0*/  LOP3.LUT R2, R12, UR6, RZ, 0x3c, !PT ;  /* 0x000000060c027c12 */ /* 0x000fc8000f8e3cff */
[----:B-1----:R-:W-:-:S04]  /*2800*/  SHF.L.U32 R3, R2, 0x1f, RZ ;  /* 0x0000001f02037819 */ /* 0x002fc800000006ff */
[----:B------:R-:W1:Y:S02]  /*2810*/  SYNCS.PHASECHK.TRANS64.TRYWAIT P0, [UR5], R3 ;  /* 0x00000003ff0075a7 */ /* 0x000e640008001105 */
[----:B-1----:R-:W-:Y:S05]  /*2820*/  @!P0 BRA `(.L_x_44) ;  /* 0x0000006c00e88947 */ /* 0x002fea0003800000 */
.L_x_145:
        /* <DEDUP_REMOVED lines=9> */
.L_x_147:
[----:B------:R-:W-:-:S04]  /*28c0*/  UIADD3 UR4, UPT, UPT, UR4, 0x1, URZ ;  /* 0x0000000104047890 */ /* 0x000fc8000fffe0ff */
[----:B------:R-:W-:-:S04]  /*28d0*/  UISETP.NE.AND UP0, UPT, UR4, 0x4, UPT ;  /* 0x000000040400788c */ /* 0x000fc8000bf05270 */
[----:B------:R-:W-:Y:S02]  /*28e0*/  USEL UR5, URZ, 0x1, UP0 ;  /* 0x00000001ff057887 */ /* 0x000fe40008000000 */
[----:B------:R-:W-:-:S04]  /*28f0*/  USEL UR4, UR4, URZ, UP0 ;  /* 0x000000ff04047287 */ /* 0x000fc80008000000 */
[----:B------:R-:W-:Y:S01]  /*2900*/  ULEA UR4, UR4, UR7, 0x3 ;  /* 0x0000000704047291 */ /* 0x000fe2000f8e18ff */
[----:B-1----:R-:W-:-:S04]  /*2910*/  LOP3.LUT R3, R2, UR5, RZ, 0x3c, !PT ;  /* 0x0000000502037c12 */ /* 0x002fc8000f8e3cff */
[----:B------:R-:W-:Y:S01]  /*2920*/  SHF.L.U32 R3, R3, 0x1f, RZ ;  /* 0x0000001f03037819 */ /* 0x000fe200000006ff */
[----:B------:R-:W-:-:S07]  /*2930*/  IMAD.U32 R0, RZ, RZ, UR4 ;  /* 0x00000004ff007e24 */ /* 0x000fce000f8e00ff */
.L_x_46:
[----:B-1----:R1:W2:Y:S02]  /*2940*/  SYNCS.PHASECHK.TRANS64.TRYWAIT P0, [R0+URZ], R3 ;  /* 0x00000003000075a7 */ /* 0x0022a400080011ff */
[----:B--2---:R-:W-:Y:S05]  /*2950*/  @!P0 NANOSLEEP.SYNCS 0x989680 ;  /* 0x009896800000895d */ /* 0x004fea0003900000 */
[----:B------:R-:W2:Y:S02]  /*2960*/  @!P0 SYNCS.PHASECHK.TRANS64 P0, [R0+URZ], R3 ;  /* 0x00000003000085a7 */ /* 0x000ea400080010ff */
[----:B--2---:R-:W-:Y:S05]  /*2970*/  @P0 EXIT ;  /* 0x000000000000094d */ /* 0x004fea0003800000 */
[----:B------:R-:W-:Y:S05]  /*2980*/  BRA `(.L_x_46) ;  /* 0xfffffffc00ec7947 */ /* 0x000fea000383ffff */
.L_x_22:
[----:B------:R-:W1:Y:S02]  /*2990*/  S2UR UR4, SR_CgaCtaId ;  /* 0x00000000000479c3 */ /* 0x000e640000008800 */
[----:B-1----:R-:W-:-:S04]  /*29a0*/  UISETP.NE.AND UP0, UPT, UR4, URZ, UPT ;  /* 0x000000ff0400728c */ /* 0x002fc8000bf05270 */
[----:B------:R-:W-:-:S09]  /*29b0*/  UISETP.NE.OR UP0, UPT, UR17, 0x1, UP0 ;  /* 0x000000011100788c */ /* 0x000fd20008705670 */
[----:B------:R-:W-:Y:S05]  /*29c0*/  BRA.U UP0, `(.L_x_47) ;  /* 0x00000005004c7547 */ /* 0x000fea000b800000 */
[----:B------:R-:W1:Y:S01]  /*29d0*/  S2UR UR5, SR_CgaCtaId ;  /* 0x00000000000579c3 */ /* 0x000e620000008800 */
[----:B------:R-:W-:Y:S01]  /*29e0*/  UMOV UR4, 0x400 ;  /* 0x0000040000047882 */ /* 0x000fe20000000000 */
[----:B------:R-:W-:Y:S01]  /*29f0*/  ISETP.GE.U32.AND P2, PT, R0, 0x2, PT ;  /* 0x000000020000780c */ /* 0x000fe20003f46070 */
[----:B------:R-:W-:Y:S01]  /*2a00*/  IMAD.MOV.U32 R12, RZ, RZ, 0x1 ;  /* 0x00000001ff0c7424 */ /* 0x000fe200078e00ff */
[----:B------:R-:W-:Y:S02]  /*2a10*/  CS2R R10, SRZ ;  /* 0x00000000000a7805 */ /* 0x000fe4000001ff00 */
[----:B------:R-:W-:Y:S01]  /*2a20*/  CS2R R8, SRZ ;  /* 0x0000000000087805 */ /* 0x000fe2000001ff00 */
[----:B-1----:R-:W-:-:S03]  /*2a30*/  ULEA UR6, UR5, UR4, 0x18 ;  /* 0x0000000405067291 */ /* 0x002fc6000f8ec0ff */
[----:B------:R-:W-:-:S09]  /*2a40*/  UMOV UR5, URZ ;  /* 0x000000ff00057c82 */ /* 0x000fd20008000000 */
.L_x_51:
[----:B------:R-:W-:Y:S02]  /*2a50*/  LEA R2, R8, UR6, 0x3 ;  /* 0x0000000608027c11 */ /* 0x000fe4000f8e18ff */
[----:B------:R-:W-:-:S03]  /*2a60*/  SHF.L.U32 R5, R9, 0x1f, RZ ;  /* 0x0000001f09057819 */ /* 0x000fc600000006ff */
[----:B------:R-:W-:Y:S01]  /*2a70*/  VIADD R4, R2, 0x100 ;  /* 0x0000010002047836 */ /* 0x000fe20000000000 */
[----:B------:R-:W1:Y:S02]  /*2a80*/  SYNCS.PHASECHK.TRANS64.TRYWAIT P0, [R2+URZ+0xf0], R5 ;  /* 0x0000f005020075a7 */ /* 0x000e6400080011ff */
[----:B-1----:R-:W-:Y:S05]  /*2a90*/  @!P0 BRA `(.L_x_48) ;  /* 0x0000006c007c8947 */ /* 0x002fea0003800000 */
.L_x_148:
[----:B------:R-:W-:Y:S01]  /*2aa0*/  ULEA UR4, UR5, UR6, 0x3 ;  /* 0x0000000605047291 */ /* 0x000fe2000f8e18ff */
[----:B------:R-:W-:Y:S02]  /*2ab0*/  PRMT R4, RZ, 0x654, R4 ;  /* 0x00000654ff047816 */ /* 0x000fe40000000004 */
[----:B-1----:R-:W-:Y:S01]  /*2ac0*/  SHF.L.U32 R5, R12, 0x1f, RZ ;  /* 0x0000001f0c057819 */ /* 0x002fe200000006ff */
[----:B------:R-:W-:Y:S01]  /*2ad0*/  UIADD3 UR7, UPT, UPT, UR4, 0x90, URZ ;  /* 0x0000009004077890 */ /* 0x000fe2000fffe0ff */
[----:B------:R1:W-:Y:S05]  /*2ae0*/  SYNCS.ARRIVE.TRANS64.RED.A1T0 RZ, [R4+URZ], RZ ;  /* 0x000000ff04ff79a7 */ /* 0x0003ea00081004ff */
[----:B------:R-:W-:Y:S01]  /*2af0*/  IMAD.U32 R7, RZ, RZ, UR7 ;  /* 0x00000007ff077e24 */ /* 0x000fe2000f8e00ff */
[----:B------:R-:W2:Y:S04]  /*2b00*/  SYNCS.PHASECHK.TRANS64.TRYWAIT P0, [UR4+0xa0], R5 ;  /* 0x0000a005ff0075a7 */ /* 0x000ea80008001104 */
[----:B------:R-:W-:Y:S01]  /*2b10*/  PRMT R6, R0, 0x654, R7 ;  /* 0x0000065400067816 */ /* 0x000fe20000000007 */
[----:B-1----:R-:W-:Y:S01]  /*2b20*/  @!P2 IMAD.MOV.U32 R4, RZ, RZ, 0x10 ;  /* 0x00000010ff04a424 */ /* 0x002fe200078e00ff */
[----:B--2---:R-:W-:Y:S06]  /*2b30*/  @!P0 BRA `(.L_x_49) ;  /* 0x0000006c00688947 */ /* 0x004fec0003800000 */
.L_x_150:
[----:B------:R-:W-:Y:S01]  /*2b40*/  ULEA UR8, UR5, UR6, 0x4 ;  /* 0x0000000605087291 */ /* 0x000fe2000f8e20ff */
[----:B------:R-:W-:Y:S01]  /*2b50*/  SEL R3, R6, R3, !P2 ;  /* 0x0000000306037207 */ /* 0x000fe20005000000 */
[----:B------:R-:W-:Y:S01]  /*2b60*/  UIADD3 UR9, UPT, UPT, UR4, 0x90, URZ ;  /* 0x0000009004097890 */ /* 0x000fe2000fffe0ff */
[----:B-1----:R-:W-:Y:S01]  /*2b70*/  LEA R2, R11, UR6, 0x3 ;  /* 0x000000060b027c11 */ /* 0x002fe2000f8e18ff */
[----:B------:R-:W-:Y:S01]  /*2b80*/  UIADD3 UR8, UPT, UPT, UR8, 0x120, URZ ;  /* 0x0000012008087890 */ /* 0x000fe2000fffe0ff */
[----:B------:R-:W-:Y:S01]  /*2b90*/  SHF.L.U32 R5, R10, 0x1f, RZ ;  /* 0x0000001f0a057819 */ /* 0x000fe200000006ff */
[----:B------:R1:W-:Y:S01]  /*2ba0*/  @!P2 SYNCS.ARRIVE.TRANS64.RED RZ, [R3+URZ], R4 ;  /* 0x0000000403ffa9a7 */ /* 0x0003e200080004ff */
[----:B------:R-:W-:Y:S01]  /*2bb0*/  UIADD3 UR4, UPT, UPT, UR5, 0x1, URZ ;  /* 0x0000000105047890 */ /* 0x000fe2000fffe0ff */
[----:B------:R-:W-:-:S03]  /*2bc0*/  VIADD R8, R8, 0x1 ;  /* 0x0000000108087836 */ /* 0x000fc60000000000 */
[----:B------:R-:W-:Y:S02]  /*2bd0*/  UISETP.NE.AND UP0, UPT, UR4, 0x2, UPT ;  /* 0x000000020400788c */ /* 0x000fe4000bf05270 */
[----:B------:R-:W-:Y:S06]  /*2be0*/  UGETNEXTWORKID.BROADCAST [UR8], [UR9] ;  /* 0x00000000080073ca */ /* 0x000fec0008000100 */
[----:B------:R-:W-:Y:S01]  /*2bf0*/  USEL UR7, URZ, 0x1, UP0 ;  /* 0x00000001ff077887 */ /* 0x000fe20008000000 */
[----:B------:R-:W-:Y:S01]  /*2c00*/  ISETP.NE.AND P0, PT, R8, 0x2, PT ;  /* 0x000000020800780c */ /* 0x000fe20003f05270 */
[----:B------:R-:W-:Y:S01]  /*2c10*/  USEL UR5, UR4, URZ, UP0 ;  /* 0x000000ff04057287 */ /* 0x000fe20008000000 */
[----:B------:R-:W2:Y:S03]  /*2c20*/  SYNCS.PHASECHK.TRANS64.TRYWAIT P1, [R2+URZ+0x90], R5 ;  /* 0x00009005020075a7 */ /* 0x000ea600080211ff */
[----:B------:R-:W-:Y:S01]  /*2c30*/  LOP3.LUT R12, R12, UR7, RZ, 0x3c, !PT ;  /* 0x000000070c0c7c12 */ /* 0x000fe2000f8e3cff */
[----:B-12---:R-:W-:Y:S07]  /*2c40*/  @!P1 BRA `(.L_x_50) ;  /* 0x0000006c003c9947 */ /* 0x006fee0003800000 */
.L_x_151:
[C---:B------:R-:W-:Y:S01]  /*2c50*/  LEA R4, R11.reuse, UR6, 0x4 ;  /* 0x000000060b047c11 */ /* 0x040fe2000f8e20ff */
[----:B-1----:R-:W-:Y:S01]  /*2c60*/  VIADD R2, R2, 0xa0 ;  /* 0x000000a002027836 */ /* 0x002fe20000000000 */
[----:B------:R-:W-:Y:S01]  /*2c70*/  SEL R8, R8, RZ, P0 ;  /* 0x000000ff08087207 */ /* 0x000fe20000000000 */
[----:B------:R-:W-:-:S03]  /*2c80*/  VIADD R11, R11, 0x1 ;  /* 0x000000010b0b7836 */ /* 0x000fc60000000000 */
[----:B------:R-:W1:Y:S01]  /*2c90*/  LDS.128 R4, [R4+0x120] ;  /* 0x0001200004047984 */ /* 0x000e620000000c00 */
[----:B------:R-:W-:Y:S02]  /*2ca0*/  PRMT R2, RZ, 0x654, R2 ;  /* 0x00000654ff027816 */ /* 0x000fe40000000002 */
[C---:B------:R-:W-:Y:S01]  /*2cb0*/  ISETP.NE.AND P1, PT, R11.reuse, 0x2, PT ;  /* 0x000000020b00780c */ /* 0x040fe20003f25270 */
[----:B------:R-:W-:Y:S01]  /*2cc0*/  @!PT LDS RZ, [RZ] ;  /* 0x00000000fffff984 */ /* 0x000fe20000000800 */
[----:B------:R-:W-:Y:S01]  /*2cd0*/  @!PT LDS RZ, [RZ] ;  /* 0x00000000fffff984 */ /* 0x000fe20000000800 */
[----:B------:R-:W-:Y:S01]  /*2ce0*/  @!PT LDS RZ, [RZ] ;  /* 0x00000000fffff984 */ /* 0x000fe20000000800 */
[----:B------:R-:W-:Y:S01]  /*2cf0*/  @!PT LDS RZ, [RZ] ;  /* 0x00000000fffff984 */ /* 0x000fe20000000800 */
[----:B------:R2:W-:Y:S06]  /*2d00*/  MEMBAR.ALL.CTA ;  /* 0x0000000000007992 */ /* 0x0005ec0000008000 */
[----:B--2---:R-:W2:Y:S01]  /*2d10*/  FENCE.VIEW.ASYNC.S ;  /* 0x00000000000073c6 */ /* 0x004ea20000000000 */
[----:B------:R-:W-:Y:S01]  /*2d20*/  SEL R11, R11, RZ, P1 ;  /* 0x000000ff0b0b7207 */ /* 0x000fe20000800000 */
[----:B--2---:R2:W-:Y:S01]  /*2d30*/  SYNCS.ARRIVE.TRANS64.RED.A1T0 RZ, [R2+URZ], RZ ;  /* 0x000000ff02ff79a7 */ /* 0x0045e200081004ff */
[----:B-1----:R-:W-:-:S02]  /*2d40*/  LOP3.LUT P3, RZ, R6, 0x1, RZ, 0xc0, !PT ;  /* 0x0000000106ff7812 */ /* 0x002fc4000786c0ff */
[----:B------:R-:W-:-:S04]  /*2d50*/  SEL R5, RZ, 0x1, P1 ;  /* 0x00000001ff057807 */ /* 0x000fc80000800000 */
[----:B------:R-:W-:Y:S02]  /*2d60*/  LOP3.LUT R10, R10, R5, RZ, 0x3c, !PT ;  /* 0x000000050a0a7212 */ /* 0x000fe400078e3cff */
[----:B--2---:R-:W-:-:S04]  /*2d70*/  SEL R2, RZ, 0x1, P0 ;  /* 0x00000001ff027807 */ /* 0x004fc80000000000 */
[----:B------:R-:W-:Y:S01]  /*2d80*/  LOP3.LUT R9, R9, R2, RZ, 0x3c, !PT ;  /* 0x0000000209097212 */ /* 0x000fe200078e3cff */
[----:B------:R-:W-:Y:S06]  /*2d90*/  @P3 BRA `(.L_x_51) ;  /* 0xfffffffc002c3947 */ /* 0x000fec000383ffff */
[----:B------:R-:W-:Y:S01]  /*2da0*/  ULEA UR4, UR5, UR6, 0x3 ;  /* 0x0000000605047291 */ /* 0x000fe2000f8e18ff */
[----:B------:R-:W-:-:S08]  /*2db0*/  SHF.L.U32 R3, R12, 0x1f, RZ ;  /* 0x0000001f0c037819 */ /* 0x000fd000000006ff */
[----:B------:R-:W1:Y:S02]  /*2dc0*/  SYNCS.PHASECHK.TRANS64 P0, [UR4+0xa0], R3 ;  /* 0x0000a003ff0075a7 */ /* 0x000e640008001004 */
[----:B-1----:R-:W-:Y:S05]  /*2dd0*/  @P0 BRA `(.L_x_52) ;  /* 0x0000000000080947 */ /* 0x002fea0003800000 */
[----:B------:R-:W1:Y:S02]  /*2de0*/  SYNCS.PHASECHK.TRANS64.TRYWAIT P0, [UR4+0xa0], R3 ;  /* 0x0000a003ff0075a7 */ /* 0x000e640008001104 */
[----:B-1----:R-:W-:Y:S05]  /*2df0*/  @!P0 BRA `(.L_x_53) ;  /* 0x0000006800e48947 */ /* 0x002fea0003800000 */
.L_x_52:
[----:B------:R-:W-:-:S04]  /*2e00*/  UIADD3 UR7, UPT, UPT, UR5, 0x1, URZ ;  /* 0x0000000105077890 */ /* 0x000fc8000fffe0ff */
[----:B------:R-:W-:-:S04]  /*2e10*/  UISETP.NE.AND UP0, UPT, UR7, 0x2, UPT ;  /* 0x000000020700788c */ /* 0x000fc8000bf05270 */
[----:B------:R-:W-:Y:S02]  /*2e20*/  USEL UR8, URZ, 0x1, UP0 ;  /* 0x00000001ff087887 */ /* 0x000fe40008000000 */
[----:B------:R-:W-:-:S04]  /*2e30*/  USEL UR7, UR7, URZ, UP0 ;  /* 0x000000ff07077287 */ /* 0x000fc80008000000 */
[----:B------:R-:W-:Y:S01]  /*2e40*/  ULEA UR7, UR7, UR6, 0x3 ;  /* 0x0000000607077291 */ /* 0x000fe2000f8e18ff */
[----:B-1----:R-:W-:-:S04]  /*2e50*/  LOP3.LUT R3, R12, UR8, RZ, 0x3c, !PT ;  /* 0x000000080c037c12 */ /* 0x002fc8000f8e3cff */
[----:B------:R-:W-:-:S04]  /*2e60*/  SHF.L.U32 R0, R3, 0x1f, RZ ;  /* 0x0000001f03007819 */ /* 0x000fc800000006ff */
[----:B------:R-:W1:Y:S02]  /*2e70*/  SYNCS.PHASECHK.TRANS64 P0, [UR7+0xa0], R0 ;  /* 0x0000a000ff0075a7 */ /* 0x000e640008001007 */
[----:B-1----:R-:W-:Y:S05]  /*2e80*/  @P0 EXIT ;  /* 0x000000000000094d */ /* 0x002fea0003800000 */
[----:B------:R-:W-:Y:S02]  /*2e90*/  SHF.L.U32 R3, R3, 0x1f, RZ ;  /* 0x0000001f03037819 */ /* 0x000fe400000006ff */
[----:B------:R-:W-:-:S07]  /*2ea0*/  MOV R0, UR7 ;  /* 0x0000000700007c02 */ /* 0x000fce0008000f00 */
.L_x_54:
[----:B-1----:R1:W2:Y:S02]  /*2eb0*/  SYNCS.PHASECHK.TRANS64.TRYWAIT P0, [R0+URZ+0xa0], R3 ;  /* 0x0000a003000075a7 */ /* 0x0022a400080011ff */
[----:B--2---:R-:W-:Y:S05]  /*2ec0*/  @!P0 NANOSLEEP.SYNCS 0x989680 ;  /* 0x009896800000895d */ /* 0x004fea0003900000 */
[----:B------:R-:W2:Y:S02]  /*2ed0*/  @!P0 SYNCS.PHASECHK.TRANS64 P0, [R0+URZ+0xa0], R3 ;  /* 0x0000a003000085a7 */ /* 0x000ea400080010ff */
[----:B--2---:R-:W-:Y:S05]  /*2ee0*/  @P0 EXIT ;  /* 0x000000000000094d */ /* 0x004fea0003800000 */
[----:B------:R-:W-:Y:S05]  /*2ef0*/  BRA `(.L_x_54) ;  /* 0xfffffffc00ec7947 */ /* 0x000fea000383ffff */
.L_x_47:
[----:B------:R-:W-:Y:S05]  /*2f00*/  BRA.U UP4, `(.L_x_55) ;  /* 0x0000000d04d87547 */ /* 0x000fea000b800000 */
[----:B------:R-:W1:Y:S01]  /*2f10*/  S2UR UR7, SR_CgaCtaId ;  /* 0x00000000000779c3 */ /* 0x000e620000008800 */
[----:B------:R-:W-:Y:S01]  /*2f20*/  UMOV UR4, 0x40 ;  /* 0x0000004000047882 */ /* 0x000fe20000000000 */
[----:B------:R-:W-:Y:S01]  /*2f30*/  NOP ;  /* 0x0000000000007918 */ /* 0x000fe20000000000 */
[----:B------:R-:W-:Y:S01]  /*2f40*/  UMOV UR6, 0x400 ;  /* 0x0000040000067882 */ /* 0x000fe20000000000 */
[----:B-1----:R-:W-:Y:S02]  /*2f50*/  ULEA UR5, UR7, UR4, 0x18 ;  /* 0x0000000407057291 */ /* 0x002fe4000f8ec0ff */
[----:B------:R-:W-:-:S07]  /*2f60*/  ULEA UR6, UR7, UR6, 0x18 ;  /* 0x0000000607067291 */ /* 0x000fce000f8ec0ff */
[----:B------:R-:W1:Y:S02]  /*2f70*/  LDS.U8 R0, [UR5+0x1c] ;  /* 0x00001c05ff007984 */ /* 0x000e640008000000 */
[----:B-1----:R-:W-:-:S13]  /*2f80*/  ISETP.NE.AND P0, PT, R0, RZ, PT ;  /* 0x000000ff0000720c */ /* 0x002fda0003f05270 */
[----:B------:R-:W-:Y:S05]  /*2f90*/  @P0 BRA `(.L_x_56) ;  /* 0x0000000000580947 */ /* 0x000fea0003800000 */
[----:B------:R-:W-:-:S13]  /*2fa0*/  ELECT P0, URZ, PT ;  /* 0x0000000000ff782f */ /* 0x000fda0003800000 */
[----:B------:R-:W-:Y:S05]  /*2fb0*/  @!P0 BRA `(.L_x_57) ;  /* 0x0000000000608947 */ /* 0x000fea0003800000 */
[----:B------:R-:W-:Y:S01]  /*2fc0*/  UMOV UR4, 0x10 ;  /* 0x0000001000047882 */ /* 0x000fe20000000000 */
[----:B------:R-:W-:Y:S01]  /*2fd0*/  HFMA2 R0, -RZ, RZ, 0, 5.9604644775390625e-08 ;  /* 0x00000001ff007431 */ /* 0x000fe200000001ff */
[----:B------:R-:W-:-:S03]  /*2fe0*/  MOV R3, 0xffff ;  /* 0x0000ffff00037802 */ /* 0x000fc60000000f00 */
[----:B------:R-:W-:Y:S04]  /*2ff0*/  DEPBAR.LE SB1, 0x36 ;  /* 0x00009d800000791a */ /* 0x000fe80000000000 */
[----:B------:R-:W1:Y:S02]  /*3000*/  UTCATOMSWS.FIND_AND_SET.ALIGN UP0, UR4, UR4 ;  /* 0x00000004000475e3 */ /* 0x000e640008000800 */
[----:B-1----:R-:W-:Y:S01]  /*3010*/  MOV R4, UR4 ;  /* 0x0000000400047c02 */ /* 0x002fe20008000f00 */
[----:B------:R-:W-:Y:S06]  /*3020*/  BRA.U UP0, `(.L_x_58) ;  /* 0x0000000100187547 */ /* 0x000fec000b800000 */
.L_x_59:
[----:B------:R-:W-:Y:S05]  /*3030*/  NANOSLEEP 0x64 ;  /* 0x000000640000795d */ /* 0x000fea0003800000 */
[----:B------:R-:W-:-:S05]  /*3040*/  UMOV UR4, 0x10 ;  /* 0x0000001000047882 */ /* 0x000fca0000000000 */
[----:B------:R-:W-:Y:S04]  /*3050*/  DEPBAR.LE SB1, 0x36 ;  /* 0x00009d800000791a */ /* 0x000fe80000000000 */
[----:B------:R-:W1:Y:S02]  /*3060*/  UTCATOMSWS.FIND_AND_SET.ALIGN UP0, UR4, UR4 ;  /* 0x00000004000475e3 */ /* 0x000e640008000800 */
[----:B-1----:R-:W-:Y:S01]  /*3070*/  MOV R4, UR4 ;  /* 0x0000000400047c02 */ /* 0x002fe20008000f00 */
[----:B------:R-:W-:Y:S05]  /*3080*/  BRA.U !UP0, `(.L_x_59) ;  /* 0xfffffffd08e87547 */ /* 0x000fea000b83ffff */
.L_x_58:
[-C--:B------:R-:W-:Y:S02]  /*3090*/  SHF.L.U32 R3, R3, R4.reuse, RZ ;  /* 0x0000000403037219 */ /* 0x080fe400000006ff */
[----:B------:R-:W-:Y:S01]  /*30a0*/  SHF.L.U32 R0, R0, R4, RZ ;  /* 0x0000000400007219 */ /* 0x000fe200000006ff */
[----:B------:R-:W-:Y:S02]  /*30b0*/  IMAD.SHL.U32 R4, R4, 0x20, RZ ;  /* 0x0000002004047824 */ /* 0x000fe400078e00ff */
[----:B------:R1:W-:Y:S04]  /*30c0*/  ATOMS.OR RZ, [UR5+0x14], R3 ;  /* 0x00001403ffff798c */ /* 0x0003e8000b000005 */
[----:B------:R1:W-:Y:S04]  /*30d0*/  ATOMS.OR RZ, [UR5+0x18], R0 ;  /* 0x00001800ffff798c */ /* 0x0003e8000b000005 */
[----:B------:R1:W-:Y:S01]  /*30e0*/  STS [UR6+0x140], R4 ;  /* 0x00014004ff007988 */ /* 0x0003e20008000806 */
[----:B------:R-:W-:Y:S05]  /*30f0*/  BRA `(.L_x_57) ;  /* 0x0000000000107947 */ /* 0x000fea0003800000 */
.L_x_56:
[----:B------:R-:W-:Y:S02]  /*3100*/  MOV R0, 0xffffffff ;  /* 0xffffffff00007802 */ /* 0x000fe40000000f00 */
[----:B------:R-:W-:-:S03]  /*3110*/  MOV R4, 0x3140 ;  /* 0x0000314000047802 */ /* 0x000fc60000000f00 */
[----:B------:R1:W-:Y:S04]  /*3120*/  STS [UR6+0x140], R0 ;  /* 0x00014000ff007988 */ /* 0x0003e80008000806 */
[----:B-1---5:R-:W-:Y:S05]  /*3130*/  CALL.REL.NOINC `($__internal_1_$__cuda_sm10x_tcgen05_guardrail_trap_phase_invalid_during_alloc) ;  /* 0x00000070002c7944 */ /* 0x022fea0003c00000 */
.L_x_57:
[----:B------:R-:W-:Y:S05]  /*3140*/  WARPSYNC.ALL ;  /* 0x0000000000007948 */ /* 0x000fea0003800000 */
[----:B------:R-:W2:Y:S01]  /*3150*/  S2UR UR4, SR_CgaCtaId ;  /* 0x00000000000479c3 */ /* 0x000ea20000008800 */
[----:B------:R-:W-:Y:S01]  /*3160*/  UMOV UR26, 0x400 ;  /* 0x00000400001a7882 */ /* 0x000fe20000000000 */
[----:B------:R-:W-:-:S06]  /*3170*/  NOP ;  /* 0x0000000000007918 */ /* 0x000fcc0000000000 */
[----:B------:R-:W-:Y:S06]  /*3180*/  BAR.ARV 0x6, 0xa0 ;  /* 0x0182800000007b1d */ /* 0x000fec0000002000 */
[----:B------:R-:W3:Y:S01]  /*3190*/  LDCU UR5, c[0x0][0x38c] ;  /* 0x00007180ff0577ac */ /* 0x000ee20008000800 */
[----:B------:R-:W-:Y:S01]  /*31a0*/  LOP3.LUT R2, R2, 0xffff, RZ, 0xc0, !PT ;  /* 0x0000ffff02027812 */ /* 0x000fe200078ec0ff */
[----:B------:R-:W-:Y:S01]  /*31b0*/  IMAD.MOV.U32 R11, RZ, RZ, 0x1 ;  /* 0x00000001ff0b7424 */ /* 0x000fe200078e00ff */
[----:B------:R-:W-:Y:S01]  /*31c0*/  CS2R R8, SRZ ;  /* 0x0000000000087805 */ /* 0x000fe2000001ff00 */
[----:B------:R-:W4:Y:S01]  /*31d0*/  LDCU UR7, c[0x0][0x38c] ;  /* 0x00007180ff0777ac */ /* 0x000f220008000800 */
[----:B------:R-:W-:Y:S01]  /*31e0*/  R2UR UR27, R2 ;  /* 0x00000000021b72ca */ /* 0x000fe200000e0000 */
[----:B------:R-:W-:Y:S01]  /*31f0*/  IMAD.MOV.U32 R10, RZ, RZ, RZ ;  /* 0x000000ffff0a7224 */ /* 0x000fe200078e00ff */
[----:B------:R-:W-:Y:S01]  /*3200*/  UMOV UR30, URZ ;  /* 0x000000ff001e7c82 */ /* 0x000fe20008000000 */
[----:B------:R-:W-:Y:S01]  /*3210*/  UMOV UR24, URZ ;  /* 0x000000ff00187c82 */ /* 0x000fe20008000000 */
[----:B--2---:R-:W-:Y:S01]  /*3220*/  ULEA UR26, UR4, UR26, 0x18 ;  /* 0x0000001a041a7291 */ /* 0x004fe2000f8ec0ff */
[----:B------:R-:W-:Y:S01]  /*3230*/  UMOV UR38, 0x0 ;  /* 0x0000000000267882 */ /* 0x000fe20000000000 */
[----:B------:R-:W-:-:S02]  /*3240*/  UMOV UR39, 0x4400490 ;  /* 0x0440049000277882 */ /* 0x000fc40000000000 */
[----:B------:R-:W-:Y:S02]  /*3250*/  UIADD3 UR4, UPT, UPT, UR26, 0x8800, URZ ;  /* 0x000088001a047890 */ /* 0x000fe4000fffe0ff */
[----:B------:R-:W-:Y:S02]  /*3260*/  UIADD3 UR6, UPT, UPT, UR26, 0x10800, URZ ;  /* 0x000108001a067890 */ /* 0x000fe4000fffe0ff */
[----:B---3--:R-:W-:Y:S01]  /*3270*/  UIADD3 UR5, UPT, UPT, UR5, 0x3f, URZ ;  /* 0x0000003f05057890 */ /* 0x008fe2000fffe0ff */
[----:B-1----:R-:W1:Y:S01]  /*3280*/  LDS R0, [UR26+0x140] ;  /* 0x0001401aff007984 */ /* 0x002e620008000800 */
[----:B------:R-:W-:Y:S01]  /*3290*/  UMOV UR36, 0x0 ;  /* 0x0000000000247882 */ /* 0x000fe20000000000 */
[----:B------:R-:W-:Y:S01]  /*32a0*/  UMOV UR37, 0x4400490 ;  /* 0x0440049000257882 */ /* 0x000fe20000000000 */
[----:B------:R-:W-:Y:S02]  /*32b0*/  USHF.R.S32.HI UR40, URZ, 0x1f, UR5 ;  /* 0x0000001fff287899 */ /* 0x000fe40008011405 */
[----:B----4-:R-:W-:-:S02]  /*32c0*/  UISETP.GE.AND UP4, UPT, UR7, 0x1, UPT ;  /* 0x000000010700788c */ /* 0x010fc4000bf86270 */
[----:B------:R-:W-:Y:S02]  /*32d0*/  ULEA.HI UR40, UR40, UR5, URZ, 0x6 ;  /* 0x0000000528287291 */ /* 0x000fe4000f8f30ff */
[----:B------:R-:W-:Y:S02]  /*32e0*/  USHF.R.U32.HI UR5, URZ, 0x4, UR4 ;  /* 0x00000004ff057899 */ /* 0x000fe40008011604 */
[----:B------:R-:W-:Y:S02]  /*32f0*/  USHF.R.S32.HI UR40, URZ, 0x6, UR40 ;  /* 0x00000006ff287899 */ /* 0x000fe40008011428 */
[----:B------:R-:W-:Y:S02]  /*3300*/  USHF.R.U32.HI UR4, URZ, 0x4, UR6 ;  /* 0x00000004ff047899 */ /* 0x000fe40008011606 */
[----:B------:R-:W-:Y:S02]  /*3310*/  UISETP.LT.AND UP0, UPT, UR40, 0x1, UPT ;  /* 0x000000012800788c */ /* 0x000fe4000bf01270 */
[----:B------:R-:W-:-:S02]  /*3320*/  ULOP3.LUT UR5, UR5, 0x3fff, URZ, 0xc0, !UPT ;  /* 0x00003fff05057892 */ /* 0x000fc4000f8ec0ff */
[----:B------:R-:W-:Y:S02]  /*3330*/  ULOP3.LUT UR4, UR4, 0x3fff, URZ, 0xc0, !UPT ;  /* 0x00003fff04047892 */ /* 0x000fe4000f8ec0ff */
[----:B------:R-:W-:Y:S02]  /*3340*/  USEL UR41, UR40, 0x1, !UP0 ;  /* 0x0000000128297887 */ /* 0x000fe4000c000000 */
[----:B------:R-:W-:Y:S02]  /*3350*/  ULOP3.LUT UR28, UR5, 0x10000, URZ, 0xfc, !UPT ;  /* 0x00010000051c7892 */ /* 0x000fe4000f8efcff */
[----:B------:R-:W-:Y:S02]  /*3360*/  ULOP3.LUT UR29, UR4, 0x10000, URZ, 0xfc, !UPT ;  /* 0x00010000041d7892 */ /* 0x000fe4000f8efcff */
[----:B------:R-:W-:Y:S01]  /*3370*/  UIADD3 UR41, UPT, UPT, -UR41, URZ, URZ ;  /* 0x000000ff29297290 */ /* 0x000fe2000fffe1ff */
[----:B------:R-:W-:Y:S01]  /*3380*/  UMOV UR34, 0x0 ;  /* 0x0000000000227882 */ /* 0x000fe20000000000 */
[----:B------:R-:W-:Y:S01]  /*3390*/  UMOV UR35, 0x4400490 ;  /* 0x0440049000237882 */ /* 0x000fe20000000000 */
[----:B------:R-:W-:Y:S01]  /*33a0*/  UMOV UR32, 0x0 ;  /* 0x0000000000207882 */ /* 0x000fe20000000000 */
[----:B------:R-:W-:Y:S01]  /*33b0*/  UMOV UR33, 0x4400490 ;  /* 0x0440049000217882 */ /* 0x000fe20000000000 */
[----:B-1----:R-:W-:-:S15]  /*33c0*/  R2UR UR42, R0 ;  /* 0x00000000002a72ca */ /* 0x002fde00000e0000 */
.L_x_66:
[----:B------:R-:W-:Y:S02]  /*33d0*/  LEA R0, R10, UR26, 0x3 ;  /* 0x0000001a0a007c11 */ /* 0x000fe4000f8e18ff */
[----:B------:R-:W-:Y:S02]  /*33e0*/  SHF.L.U32 R5, R9, 0x1f, RZ ;  /* 0x0000001f09057819 */ /* 0x000fe400000006ff */
[----:B------:R-:W-:Y:S01]  /*33f0*/  PLOP3.LUT P0, PT, PT, PT, UP4, 0x80, 0x8 ;  /* 0x000000000008781c */ /* 0x000fe20003f0f048 */
[----:B------:R-:W-:Y:S01]  /*3400*/  VIADD R3, R0, 0xa0 ;  /* 0x000000a000037836 */ /* 0x000fe20000000000 */
[----:B-1----:R-:W1:Y:S02]  /*3410*/  SYNCS.PHASECHK.TRANS64.TRYWAIT P1, [R0+URZ+0x90], R5 ;  /* 0x00009005000075a7 */ /* 0x002e6400080211ff */
[----:B-1-3--:R-:W-:Y:S09]  /*3420*/  @!P1 BRA `(.L_x_60) ;  /* 0x0000006400709947 */ /* 0x00aff20003800000 */
.L_x_153:
[----:B------:R-:W-:Y:S01]  /*3430*/  LEA R4, R10, UR26, 0x4 ;  /* 0x0000001a0a047c11 */ /* 0x000fe2000f8e20ff */
[----:B------:R-:W-:Y:S01]  /*3440*/  @UP4 ULEA UR4, UR24, UR26, 0x3 ;  /* 0x0000001a18044291 */ /* 0x000fe2000f8e18ff */
[----:B------:R-:W-:Y:S01]  /*3450*/  PLOP3.LUT P2, PT, PT, PT, PT, 0x80, 0x8 ;  /* 0x000000000008781c */ /* 0x000fe20003f4f070 */
[----:B------:R-:W-:Y:S01]  /*3460*/  ULEA UR31, UR30, UR26, 0x3 ;  /* 0x0000001a1e1f7291 */ /* 0x000fe2000f8e18ff */
[----:B------:R-:W-:Y:S02]  /*3470*/  PRMT R3, RZ, 0x654, R3 ;  /* 0x00000654ff037816 */ /* 0x000fe40000000003 */
[----:B-1----:R-:W1:Y:S01]  /*3480*/  LDS.128 R4, [R4+0x120] ;  /* 0x0001200004047984 */ /* 0x002e620000000c00 */
[----:B------:R-:W-:Y:S02]  /*3490*/  @P0 SHF.L.U32 R2, R8, 0x1f, RZ ;  /* 0x0000001f08020819 */ /* 0x000fe400000006ff */
[----:B------:R-:W-:Y:S01]  /*34a0*/  SHF.L.U32 R0, R11, 0x1f, RZ ;  /* 0x0000001f0b007819 */ /* 0x000fe200000006ff */
[----:B------:R-:W-:Y:S01]  /*34b0*/  @!PT LDS RZ, [RZ] ;  /* 0x00000000fffff984 */ /* 0x000fe20000000800 */
[----:B------:R-:W-:Y:S01]  /*34c0*/  @!PT LDS RZ, [RZ] ;  /* 0x00000000fffff984 */ /* 0x000fe20000000800 */
[----:B------:R-:W-:Y:S01]  /*34d0*/  @!PT LDS RZ, [RZ] ;  /* 0x00000000fffff984 */ /* 0x000fe20000000800 */
[----:B------:R-:W-:Y:S01]  /*34e0*/  @!PT LDS RZ, [RZ] ;  /* 0x00000000fffff984 */ /* 0x000fe20000000800 */
[----:B------:R2:W-:Y:S06]  /*34f0*/  MEMBAR.ALL.CTA ;  /* 0x0000000000007992 */ /* 0x0005ec0000008000 */
[----:B--2---:R-:W2:Y:S02]  /*3500*/  FENCE.VIEW.ASYNC.S ;  /* 0x00000000000073c6 */ /* 0x004ea40000000000 */
[----:B--2---:R2:W-:Y:S01]  /*3510*/  SYNCS.ARRIVE.TRANS64.RED.A1T0 RZ, [R3+URZ], RZ ;  /* 0x000000ff03ff79a7 */ /* 0x0045e200081004ff */
[----:B------:R2:W3:Y:S01]  /*3520*/  @P0 SYNCS.PHASECHK.TRANS64.TRYWAIT P2, [UR4], R2 ;  /* 0x00000002ff0005a7 */ /* 0x0004e20008041104 */
[----:B------:R-:W-:Y:S01]  /*3530*/  ULEA.HI UR4, UR30, UR30, URZ, 0x1 ;  /* 0x0000001e1e047291 */ /* 0x000fe2000f8f08ff */
[----:B-1----:R-:W-:-:S03]  /*3540*/  LOP3.LUT P1, RZ, R6, 0x1, RZ, 0xc0, !PT ;  /* 0x0000000106ff7812 */ /* 0x002fc6000782c0ff */
[----:B------:R-:W-:Y:S02]  /*3550*/  USHF.L.U32 UR11, UR4, 0x7, URZ ;  /* 0x00000007040b7899 */ /* 0x000fe400080006ff */
[----:B------:R-:W-:Y:S02]  /*3560*/  ULOP3.LUT UR4, UR4, 0xffe, URZ, 0xc0, !UPT ;  /* 0x00000ffe04047892 */ /* 0x000fe4000f8ec0ff */
[----:B------:R-:W-:Y:S02]  /*3570*/  ULOP3.LUT UR11, UR11, 0xffffff00, URZ, 0xc0, !UPT ;  /* 0xffffff000b0b7892 */ /* 0x000fe4000f8ec0ff */
[----:B------:R-:W-:Y:S02]  /*3580*/  UIADD3 UR4, UPT, UPT, -UR4, UR30, URZ ;  /* 0x0000001e04047290 */ /* 0x000fe4000fffe1ff */
[----:B------:R-:W-:Y:S01]  /*3590*/  UIADD3 UR11, UPT, UPT, UR42, UR11, URZ ;  /* 0x0000000b2a0b7290 */ /* 0x000fe2000fffe0ff */
[----:B------:R-:W1:Y:S03]  /*35a0*/  SYNCS.PHASECHK.TRANS64.TRYWAIT P0, [UR31+0xd0], R0 ;  /* 0x0000d000ff0075a7 */ /* 0x000e66000800111f */
[----:B------:R-:W-:Y:S01]  /*35b0*/  ULEA UR11, UR4, UR11, 0x14 ;  /* 0x0000000b040b7291 */ /* 0x000fe2000f8ea0ff */
[----:B-123--:R-:W-:Y:S11]  /*35c0*/  @!P0 BRA `(.L_x_61) ;  /* 0x00000064001c8947 */ /* 0x00eff60003800000 */
.L_x_155:
[----:B------:R-:W-:Y:S01]  /*35d0*/  IADD3 R10, PT, PT, R10, 0x1, RZ ;  /* 0x000000010a0a7810 */ /* 0x000fe20007ffe0ff */
[----:B------:R-:W-:Y:S06]  /*35e0*/  BRA.U !UP4, `(.L_x_62) ;  /* 0x000000010cc07547 */ /* 0x000fec000b800000 */
[----:B------:R-:W-:Y:S01]  /*35f0*/  UPLOP3.LUT UP2, UPT, UPT, UPT, UPT, 0x40, 0x4 ;  /* 0x000000000004789c */ /* 0x000fe20003f4e870 */
[----:B------:R-:W-:Y:S01]  /*3600*/  UMOV UR23, UR41 ;  /* 0x0000002900177c82 */ /* 0x000fe20008000000 */
[----:B------:R-:W-:Y:S01]  /*3610*/  UMOV UR22, UR40 ;  /* 0x0000002800167c82 */ /* 0x000fe20008000000 */
[----:B------:R-:W-:-:S08]  /*3620*/  UMOV UR10, UR24 ;  /* 0x00000018000a7c82 */ /* 0x000fd00008000000 */
.L_x_65:
[----:B------:R-:W-:Y:S02]  /*3630*/  UIADD3 UR23, UPT, UPT, UR23, 0x1, URZ ;  /* 0x0000000117177890 */ /* 0x000fe4000fffe0ff */
[----:B--2---:R-:W-:Y:S02]  /*3640*/  ULEA UR5, UR10, UR26, 0x3 ;  /* 0x0000001a0a057291 */ /* 0x004fe4000f8e18ff */
[----:B------:R-:W-:Y:S01]  /*3650*/  UISETP.NE.AND UP3, UPT, UR23, URZ, UPT ;  /* 0x000000ff1700728c */ /* 0x000fe2000bf65270 */
[----:B---3--:R-:W-:Y:S10]  /*3660*/  @P2 BRA `(.L_x_63) ;  /* 0x00000000000c2947 */ /* 0x008ff40003800000 */
[----:B-1----:R-:W-:Y:S04]  /*3670*/  SHF.L.U32 R3, R8, 0x1f, RZ ;  /* 0x0000001f08037819 */ /* 0x002fe800000006ff */
[----:B------:R-:W1:Y:S02]  /*3680*/  SYNCS.PHASECHK.TRANS64.TRYWAIT P0, [UR5], R3 ;  /* 0x00000003ff0075a7 */ /* 0x000e640008001105 */
[----:B-1----:R-:W-:Y:S05]  /*3690*/  @!P0 BRA `(.L_x_64) ;  /* 0x0000006400008947 */ /* 0x002fea0003800000 */
.L_x_63:
[----:B------:R-:W-:Y:S01]  /*36a0*/  UISETP.NE.AND UP0, UPT, UR22, 0x1, UPT ;  /* 0x000000011600788c */ /* 0x000fe2000bf05270 */
[----:B------:R-:W-:Y:S01]  /*36b0*/  PLOP3.LUT P2, PT, PT, PT, PT, 0x80, 0x8 ;  /* 0x000000000008781c */ /* 0x000fe20003f4f070 */
[----:B------:R-:W-:Y:S02]  /*36c0*/  UIADD3 UR4, UPT, UPT, UR10, 0x1, URZ ;  /* 0x000000010a047890 */ /* 0x000fe4000fffe0ff */
[----:B------:R-:W-:Y:S02]  /*36d0*/  UIADD3 UR25, UPT, UPT, UR5, 0x20, URZ ;  /* 0x0000002005197890 */ /* 0x000fe4000fffe0ff */
[----:B------:R-:W-:Y:S01]  /*36e0*/  UISETP.NE.AND UP1, UPT, UR4, 0x4, UPT ;  /* 0x000000040400788c */ /* 0x000fe2000bf25270 */
[----:B------:R-:W-:Y:S01]  /*36f0*/  PLOP3.LUT P0, PT, PT, PT, UP0, 0x80, 0x8 ;  /* 0x000000000008781c */ /* 0x000fe20003f0f008 */
[----:B------:R-:W-:Y:S02]  /*3700*/  UIADD3 UR22, UPT, UPT, UR22, -0x1, URZ ;  /* 0xffffffff16167890 */ /* 0x000fe4000fffe0ff */
[----:B------:R-:W-:Y:S02]  /*3710*/  USEL UR6, URZ, 0x1, UP1 ;  /* 0x00000001ff067887 */ /* 0x000fe40008800000 */
[----:B------:R-:W-:Y:S01]  /*3720*/  USEL UR24, UR4, URZ, UP1 ;  /* 0x000000ff04187287 */ /* 0x000fe20008800000 */
[----:B------:R-:W-:Y:S01]  /*3730*/  UMOV UR7, 0x40004040 ;  /* 0x4000404000077882 */ /* 0x000fe20000000000 */
[----:B------:R-:W-:Y:S02]  /*3740*/  UMOV UR5, 0x40004040 ;  /* 0x4000404000057882 */ /* 0x000fe40000000000 */
[----:B------:R-:W-:Y:S01]  /*3750*/  @UP0 ULEA UR4, UR24, UR26, 0x3 ;  /* 0x0000001a18040291 */ /* 0x000fe2000f8e18ff */
[----:B------:R-:W-:Y:S01]  /*3760*/  LOP3.LUT R8, R8, UR6, RZ, 0x3c, !PT ;  /* 0x0000000608087c12 */ /* 0x000fe2000f8e3cff */
[----:B------:R-:W-:Y:S01]  /*3770*/  ULEA UR6, UR10, UR29, 0xb ;  /* 0x0000001d0a067291 */ /* 0x000fe2000f8e58ff */
[----:B------:R-:W-:Y:S02]  /*3780*/  UMOV UR21, 0x40004040 ;  /* 0x4000404000157882 */ /* 0x000fe40000000000 */
[----:B-1----:R-:W-:Y:S01]  /*3790*/  @P0 SHF.L.U32 R0, R8, 0x1f, RZ ;  /* 0x0000001f08000819 */ /* 0x002fe200000006ff */
[----:B------:R-:W-:Y:S02]  /*37a0*/  UIADD3 UR20, UPT, UPT, UR6, 0x2, URZ ;  /* 0x0000000206147890 */ /* 0x000fe4000fffe0ff */
[----:B------:R-:W-:Y:S01]  /*37b0*/  UIADD3 UR16, UPT, UPT, UR6, 0x4, URZ ;  /* 0x0000000406107890 */ /* 0x000fe2000fffe0ff */
[----:B------:R2:W3:Y:S01]  /*37c0*/  @P0 SYNCS.PHASECHK.TRANS64.TRYWAIT P2, [UR4], R0 ;  /* 0x00000000ff0005a7 */ /* 0x0004e20008041104 */
[----:B------:R-:W-:Y:S02]  /*37d0*/  ULEA UR4, UR10, UR28, 0x9 ;  /* 0x0000001c0a047291 */ /* 0x000fe4000f8e48ff */
[----:B------:R-:W-:Y:S02]  /*37e0*/  UIADD3 UR12, UPT, UPT, UR6, 0x6, URZ ;  /* 0x00000006060c7890 */ /* 0x000fe4000fffe0ff */
[----:B------:R-:W-:Y:S02]  /*37f0*/  UIADD3 UR18, UPT, UPT, UR4, 0x2, URZ ;  /* 0x0000000204127890 */ /* 0x000fe4000fffe0ff */
[----:B------:R-:W-:Y:S02]  /*3800*/  UIADD3 UR14, UPT, UPT, UR4, 0x4, URZ ;  /* 0x00000004040e7890 */ /* 0x000fe4000fffe0ff */
[----:B------:R-:W-:Y:S01]  /*3810*/  UIADD3 UR8, UPT, UPT, UR4, 0x6, URZ ;  /* 0x0000000604087890 */ /* 0x000fe2000fffe0ff */
[----:B------:R2:W-:Y:S01]  /*3820*/  UTCHMMA gdesc[UR4], gdesc[UR6], tmem[UR11], tmem[UR38], idesc[UR39], UP2 ;  /* 0x00ff2606040075ea */ /* 0x0005e2000900000b */
[----:B------:R-:W-:Y:S01]  /*3830*/  UPLOP3.LUT UP2, UPT, UPT, UPT, UPT, 0x80, 0x8 ;  /* 0x000000000008789c */ /* 0x000fe20003f4f070 */
[----:B------:R-:W-:Y:S01]  /*3840*/  UMOV UR19, 0x40004040 ;  /* 0x4000404000137882 */ /* 0x000fe20000000000 */
[----:B------:R-:W-:Y:S01]  /*3850*/  UMOV UR17, 0x40004040 ;  /* 0x4000404000117882 */ /* 0x000fe20000000000 */
[----:B------:R2:W-:Y:S01]  /*3860*/  UTCHMMA gdesc[UR18], gdesc[UR20], tmem[UR11], tmem[UR36], idesc[UR37], UPT ;  /* 0x00ff2414120075ea */ /* 0x0005e2000b80000b */
[----:B------:R-:W-:Y:S01]  /*3870*/  UMOV UR15, 0x40004040 ;  /* 0x40004040000f7882 */ /* 0x000fe20000000000 */
[----:B------:R-:W-:Y:S01]  /*3880*/  UMOV UR13, 0x40004040 ;  /* 0x40004040000d7882 */ /* 0x000fe20000000000 */
[----:B------:R-:W-:Y:S01]  /*3890*/  UMOV UR9, 0x40004040 ;  /* 0x4000404000097882 */ /* 0x000fe20000000000 */
[----:B------:R2:W-:Y:S01]  /*38a0*/  UTCHMMA gdesc[UR14], gdesc[UR16], tmem[UR11], tmem[UR34], idesc[UR35], UPT ;  /* 0x00ff22100e0075ea */ /* 0x0005e2000b80000b */
[----:B------:R2:W-:Y:S01]  /*38b0*/  UTCHMMA gdesc[UR8], gdesc[UR12], tmem[UR11], tmem[UR32], idesc[UR33], UPT ;  /* 0x00ff200c080075ea */ /* 0x0005e2000b80000b */
[----:B------:R2:W-:Y:S01]  /*38c0*/  UTCBAR.MULTICAST [UR25], URZ, UR27 ;  /* 0x000000ff190073e9 */ /* 0x0005e2000800081b */
[----:B------:R-:W-:Y:S01]  /*38d0*/  UMOV UR10, UR24 ;  /* 0x00000018000a7c82 */ /* 0x000fe20008000000 */
[----:B------:R-:W-:Y:S05]  /*38e0*/  BRA.U UP3, `(.L_x_65) ;  /* 0xfffffffd03507547 */ /* 0x000fea000b83ffff */
.L_x_62:
[----:B--2---:R-:W-:Y:S01]  /*38f0*/  UIADD3 UR4, UPT, UPT, UR30, 0x1, URZ ;  /* 0x000000011e047890 */ /* 0x004fe2000fffe0ff */
[C---:B------:R-:W-:Y:S01]  /*3900*/  ISETP.NE.AND P0, PT, R10.reuse, 0x2, PT ;  /* 0x000000020a00780c */ /* 0x040fe20003f05270 */
[----:B------:R-:W-:Y:S02]  /*3910*/  UIADD3 UR5, UPT, UPT, UR31, 0xb0, URZ ;  /* 0x000000b01f057890 */ /* 0x000fe4000fffe0ff */
[----:B------:R-:W-:Y:S01]  /*3920*/  UISETP.NE.AND UP0, UPT, UR4, 0x4, UPT ;  /* 0x000000040400788c */ /* 0x000fe2000bf05270 */
[----:B-1----:R-:W-:Y:S02]  /*3930*/  SEL R0, RZ, 0x1, P0 ;  /* 0x00000001ff007807 */ /* 0x002fe40000000000 */
[----:B------:R-:W-:Y:S01]  /*3940*/  SEL R10, R10, RZ, P0 ;  /* 0x000000ff0a0a7207 */ /* 0x000fe20000000000 */
[----:B------:R-:W-:Y:S01]  /*3950*/  USEL UR6, URZ, 0x1, UP0 ;  /* 0x00000001ff067887 */ /* 0x000fe20008000000 */
[----:B------:R-:W-:Y:S01]  /*3960*/  LOP3.LUT R9, R9, R0, RZ, 0x3c, !PT ;  /* 0x0000000009097212 */ /* 0x000fe200078e3cff */
[----:B------:R-:W-:Y:S01]  /*3970*/  USEL UR30, UR4, URZ, UP0 ;  /* 0x000000ff041e7287 */ /* 0x000fe20008000000 */
[----:B------:R1:W-:Y:S03]  /*3980*/  UTCBAR [UR5], URZ ;  /* 0x000000ff050073e9 */ /* 0x0003e600080000ff */
[----:B------:R-:W-:Y:S01]  /*3990*/  LOP3.LUT R11, R11, UR6, RZ, 0x3c, !PT ;  /* 0x000000060b0b7c12 */ /* 0x000fe2000f8e3cff */
[----:B------:R-:W-:Y:S07]  /*39a0*/  @P1 BRA `(.L_x_66) ;  /* 0xfffffff800881947 */ /* 0x000fee000383ffff */
[----:B------:R-:W2:Y:S01]  /*39b0*/  S2UR UR8, SR_CgaCtaId ;  /* 0x00000000000879c3 */ /* 0x000ea20000008800 */
[----:B------:R-:W-:Y:S01]  /*39c0*/  ELECT P0, URZ, PT ;  /* 0x0000000000ff782f */ /* 0x000fe20003800000 */
[----:B------:R-:W-:Y:S01]  /*39d0*/  IMAD.MOV.U32 R0, RZ, RZ, 0x1 ;  /* 0x00000001ff007424 */ /* 0x000fe200078e00ff */
[----:B------:R-:W-:Y:S01]  /*39e0*/  UIADD3 UR26, UPT, UPT, UR26, 0xd0, URZ ;  /* 0x000000d01a1a7890 */ /* 0x000fe2000fffe0ff */
[----:B------:R-:W-:Y:S01]  /*39f0*/  SHF.L.U32 R3, R11, 0x1f, RZ ;  /* 0x0000001f0b037819 */ /* 0x000fe200000006ff */
[----:B------:R-:W-:-:S03]  /*3a00*/  UMOV UR4, 0x40 ;  /* 0x0000004000047882 */ /* 0x000fc60000000000 */
[----:B------:R-:W-:Y:S01]  /*3a10*/  UVIRTCOUNT.DEALLOC.SMPOOL 0x80 ;  /* 0x000000800000784c */ /* 0x000fe20000000000 */
[----:B--2---:R-:W-:Y:S02]  /*3a20*/  ULEA UR8, UR8, UR4, 0x18 ;  /* 0x0000000408087291 */ /* 0x004fe4000f8ec0ff */
[----:B------:R-:W-:-:S07]  /*3a30*/  ULEA UR4, UR30, UR26, 0x3 ;  /* 0x0000001a1e047291 */ /* 0x000fce000f8e18ff */
[----:B------:R2:W-:Y:S02]  /*3a40*/  @P0 STS.U8 [UR8+0x1c], R0 ;  /* 0x00001c00ff000988 */ /* 0x0005e40008000008 */
[----:B------:R-:W4:Y:S02]  /*3a50*/  SYNCS.PHASECHK.TRANS64.TRYWAIT P0, [UR4], R3 ;  /* 0x00000003ff0075a7 */ /* 0x000f240008001104 */
[----:B--2-4-:R-:W-:Y:S05]  /*3a60*/  @!P0 BRA `(.L_x_67) ;  /* 0x0000006000248947 */ /* 0x014fea0003800000 */
.L_x_158:
[----:B------:R-:W-:-:S04]  /*3a70*/  UIADD3 UR4, UPT, UPT, UR30, 0x1, URZ ;  /* 0x000000011e047890 */ /* 0x000fc8000fffe0ff */
[----:B------:R-:W-:-:S04]  /*3a80*/  UISETP.NE.AND UP0, UPT, UR4, 0x4, UPT ;  /* 0x000000040400788c */ /* 0x000fc8000bf05270 */
[----:B------:R-:W-:Y:S02]  /*3a90*/  USEL UR6, URZ, 0x1, UP0 ;  /* 0x00000001ff067887 */ /* 0x000fe40008000000 */
[----:B------:R-:W-:-:S04]  /*3aa0*/  USEL UR4, UR4, URZ, UP0 ;  /* 0x000000ff04047287 */ /* 0x000fc80008000000 */
[----:B-1----:R-:W-:Y:S01]  /*3ab0*/  ULEA UR5, UR4, UR26, 0x3 ;  /* 0x0000001a04057291 */ /* 0x002fe2000f8e18ff */
[----:B------:R-:W-:-:S04]  /*3ac0*/  LOP3.LUT R2, R11, UR6, RZ, 0x3c, !PT ;  /* 0x000000060b027c12 */ /* 0x000fc8000f8e3cff */
[----:B--2---:R-:W-:-:S04]  /*3ad0*/  SHF.L.U32 R3, R2, 0x1f, RZ ;  /* 0x0000001f02037819 */ /* 0x004fc800000006ff */
[----:B------:R-:W1:Y:S02]  /*3ae0*/  SYNCS.PHASECHK.TRANS64.TRYWAIT P0, [UR5], R3 ;  /* 0x00000003ff0075a7 */ /* 0x000e640008001105 */
[----:B-1----:R-:W-:Y:S05]  /*3af0*/  @!P0 BRA `(.L_x_68) ;  /* 0x0000006000188947 */ /* 0x002fea0003800000 */
.L_x_160:
        /* <DEDUP_REMOVED lines=9> */
.L_x_162:
[----:B------:R-:W-:-:S04]  /*3b90*/  UIADD3 UR4, UPT, UPT, UR4, 0x1, URZ ;  /* 0x0000000104047890 */ /* 0x000fc8000fffe0ff */
[----:B------:R-:W-:-:S04]  /*3ba0*/  UISETP.NE.AND UP0, UPT, UR4, 0x4, UPT ;  /* 0x000000040400788c */ /* 0x000fc8000bf05270 */
[----:B------:R-:W-:Y:S02]  /*3bb0*/  USEL UR5, URZ, 0x1, UP0 ;  /* 0x00000001ff057887 */ /* 0x000fe40008000000 */
[----:B------:R-:W-:-:S04]  /*3bc0*/  USEL UR4, UR4, URZ, UP0 ;  /* 0x000000ff04047287 */ /* 0x000fc80008000000 */
[----:B------:R-:W-:Y:S01]  /*3bd0*/  ULEA UR4, UR4, UR26, 0x3 ;  /* 0x0000001a04047291 */ /* 0x000fe2000f8e18ff */
[----:B-1----:R-:W-:-:S04]  /*3be0*/  LOP3.LUT R3, R2, UR5, RZ, 0x3c, !PT ;  /* 0x0000000502037c12 */ /* 0x002fc8000f8e3cff */
[----:B------:R-:W-:-:S04]  /*3bf0*/  SHF.L.U32 R3, R3, 0x1f, RZ ;  /* 0x0000001f03037819 */ /* 0x000fc800000006ff */
[----:B------:R-:W1:Y:S02]  /*3c00*/  SYNCS.PHASECHK.TRANS64.TRYWAIT P0, [UR4], R3 ;  /* 0x00000003ff0075a7 */ /* 0x000e640008001104 */
[----:B-1----:R-:W-:Y:S05]  /*3c10*/  @!P0 BRA `(.L_x_70) ;  /* 0x0000006000008947 */ /* 0x002fea0003800000 */
.L_x_164:
[----:B------:R-:W-:Y:S01]  /*3c20*/  NOP ;  /* 0x0000000000007918 */ /* 0x000fe20000000000 */
[----:B-1----:R-:W1:Y:S01]  /*3c30*/  LDS R0, [UR8+0x14] ;  /* 0x00001408ff007984 */ /* 0x002e620008000800 */
[----:B------:R-:W-:Y:S01]  /*3c40*/  ULOP3.LUT UR4, UR42, 0xffff, URZ, 0xc0, !UPT ;  /* 0x0000ffff2a047892 */ /* 0x000fe2000f8ec0ff */
[----:B------:R-:W-:Y:S01]  /*3c50*/  UMOV UR5, 0xffff ;  /* 0x0000ffff00057882 */ /* 0x000fe20000000000 */
[----:B------:R-:W-:Y:S02]  /*3c60*/  UMOV UR6, 0x1 ;  /* 0x0000000100067882 */ /* 0x000fe40000000000 */
[----:B------:R-:W-:-:S04]  /*3c70*/  USHF.R.U32.HI UR4, URZ, 0x5, UR4 ;  /* 0x00000005ff047899 */ /* 0x000fc80008011604 */
[----:B------:R-:W-:Y:S02]  /*3c80*/  USHF.L.U32 UR5, UR5, UR4, URZ ;  /* 0x0000000405057299 */ /* 0x000fe400080006ff */
[----:B------:R-:W-:-:S04]  /*3c90*/  USHF.L.U32 UR4, UR6, UR4, URZ ;  /* 0x0000000406047299 */ /* 0x000fc800080006ff */
[----:B-1----:R-:W-:-:S04]  /*3ca0*/  LOP3.LUT R0, R0, UR5, RZ, 0xc0, !PT ;  /* 0x0000000500007c12 */ /* 0x002fc8000f8ec0ff */
[----:B------:R-:W-:-:S13]  /*3cb0*/  ISETP.NE.AND P0, PT, R0, UR5, PT ;  /* 0x0000000500007c0c */ /* 0x000fda000bf05270 */
[----:B------:R-:W-:Y:S05]  /*3cc0*/  @P0 BRA `(.L_x_71) ;  /* 0x0000000000580947 */ /* 0x000fea0003800000 */
[----:B------:R-:W1:Y:S02]  /*3cd0*/  LDS R0, [UR8+0x18] ;  /* 0x00001808ff007984 */ /* 0x000e640008000800 */
[----:B-1----:R-:W-:-:S04]  /*3ce0*/  LOP3.LUT R0, R0, UR4, RZ, 0xc0, !PT ;  /* 0x0000000400007c12 */ /* 0x002fc8000f8ec0ff */
[----:B------:R-:W-:-:S13]  /*3cf0*/  ISETP.NE.AND P0, PT, R0, UR4, PT ;  /* 0x0000000400007c0c */ /* 0x000fda000bf05270 */
[----:B------:R-:W-:Y:S05]  /*3d00*/  @P0 BRA `(.L_x_72) ;  /* 0x00000000003c0947 */ /* 0x000fea0003800000 */
[----:B------:R-:W1:Y:S01]  /*3d10*/  S2R R2, SR_LANEID ;  /* 0x0000000000027919 */ /* 0x000e620000000000 */
[----:B------:R-:W-:Y:S01]  /*3d20*/  ULOP3.LUT UR5, URZ, UR5, URZ, 0x33, !UPT ;  /* 0x00000005ff057292 */ /* 0x000fe2000f8e33ff */
[----:B------:R-:W-:Y:S01]  /*3d30*/  LOP3.LUT R4, RZ, UR4, RZ, 0x33, !PT ;  /* 0x00000004ff047c12 */ /* 0x000fe2000f8e33ff */
[----:B------:R-:W-:Y:S02]  /*3d40*/  VOTEU.ANY UR4, UPT, PT ;  /* 0x0000000000047886 */ /* 0x000fe400038e0100 */
[----:B------:R-:W-:Y:S01]  /*3d50*/  UFLO.U32 UR4, UR4 ;  /* 0x00000004000472bd */ /* 0x000fe200080e0000 */
[----:B------:R-:W2:Y:S01]  /*3d60*/  REDUX UR6, R4 ;  /* 0x00000000040673c4 */ /* 0x000ea20000000000 */
[----:B------:R-:W-:-:S06]  /*3d70*/  IMAD.U32 R0, RZ, RZ, UR5 ;  /* 0x00000005ff007e24 */ /* 0x000fcc000f8e00ff */
[----:B------:R4:W-:Y:S01]  /*3d80*/  UTCATOMSWS.AND URZ, UR5 ;  /* 0x0000000500ff79e3 */ /* 0x0009e20008000000 */
[----:B------:R-:W3:Y:S01]  /*3d90*/  REDUX UR7, R0 ;  /* 0x00000000000773c4 */ /* 0x000ee20000000000 */
[----:B-1----:R-:W-:Y:S01]  /*3da0*/  ISETP.EQ.U32.AND P0, PT, R2, UR4, PT ;  /* 0x0000000402007c0c */ /* 0x002fe2000bf02070 */
[----:B--2---:R-:W-:Y:S01]  /*3db0*/  IMAD.U32 R2, RZ, RZ, UR6 ;  /* 0x00000006ff027e24 */ /* 0x004fe2000f8e00ff */
[----:B---3--:R-:W-:-:S11]  /*3dc0*/  MOV R3, UR7 ;  /* 0x0000000700037c02 */ /* 0x008fd60008000f00 */
[----:B------:R4:W-:Y:S04]  /*3dd0*/  @P0 ATOMS.AND RZ, [UR8+0x14], R3 ;  /* 0x00001403ffff098c */ /* 0x0009e8000a800008 */
[----:B------:R4:W-:Y:S01]  /*3de0*/  @P0 ATOMS.AND RZ, [UR8+0x18], R2 ;  /* 0x00001802ffff098c */ /* 0x0009e2000a800008 */
[----:B------:R-:W-:Y:S05]  /*3df0*/  BRA `(.L_x_73) ;  /* 0x0000000000147947 */ /* 0x000fea0003800000 */
.L_x_72:
[----:B------:R-:W-:Y:S02]  /*3e00*/  MOV R2, 0x3e20 ;  /* 0x00003e2000027802 */ /* 0x000fe40000000f00 */
[----:B---3-5:R-:W-:Y:S05]  /*3e10*/  CALL.REL.NOINC `($__internal_0_$__cuda_sm10x_tcgen05_guardrail_trap_col_being_dealloced_not_returned_by_alloc) ;  /* 0x0000006000e87944 */ /* 0x028fea0003c00000 */
[----:B------:R-:W-:Y:S05]  /*3e20*/  BRA `(.L_x_73) ;  /* 0x0000000000087947 */ /* 0x000fea0003800000 */
.L_x_71:
[----:B------:R-:W-:Y:S02]  /*3e30*/  MOV R2, 0x3e50 ;  /* 0x00003e5000027802 */ /* 0x000fe40000000f00 */
[----:B---3-5:R-:W-:Y:S05]  /*3e40*/  CALL.REL.NOINC `($__internal_2_$__cuda_sm10x_tcgen05_guardrail_trap_unallocated_columns_being_dealloced) ;  /* 0x0000006000f47944 */ /* 0x028fea0003c00000 */
.L_x_73:
[----:B------:R-:W-:Y:S01]  /*3e50*/  NOP ;  /* 0x0000000000007918 */ /* 0x000fe20000000000 */
[----:B----4-:R-:W-:Y:S05]  /*3e60*/  EXIT ;  /* 0x000000000000794d */ /* 0x010fea0003800000 */
.L_x_55:
[----:B------:R-:W-:-:S09]  /*3e70*/  UISETP.NE.OR UP0, UPT, UR17, 0x3, !UP3 ;  /* 0x000000031100788c */ /* 0x000fd2000df05670 */
[----:B------:R-:W-:Y:S05]  /*3e80*/  BRA.U UP0, `(.L_x_74) ;  /* 0x00000011005c7547 */ /* 0x000fea000b800000 */
[----:B------:R-:W1:Y:S01]  /*3e90*/  S2UR UR10, SR_CgaCtaId ;  /* 0x00000000000a79c3 */ /* 0x000e620000008800 */
[----:B------:R-:W2:Y:S01]  /*3ea0*/  LDCU UR31, c[0x0][0x370] ;  /* 0x00006e00ff1f77ac */ /* 0x000ea20008000800 */
[----:B------:R-:W-:Y:S02]  /*3eb0*/  HFMA2 R13, -RZ, RZ, 0, 0 ;  /* 0x00000000ff0d7431 */ /* 0x000fe400000001ff */
[----:B------:R-:W-:Y:S01]  /*3ec0*/  IMAD.MOV.U32 R15, RZ, RZ, 0x1 ;  /* 0x00000001ff0f7424 */ /* 0x000fe200078e00ff */
[----:B------:R-:W-:Y:S01]  /*3ed0*/  MOV R7, 0x2000 ;  /* 0x0000200000077802 */ /* 0x000fe20000000f00 */
[----:B------:R-:W2:Y:S01]  /*3ee0*/  LDCU.128 UR44, c[0x0][0xb10] ;  /* 0x00016200ff2c77ac */ /* 0x000ea20008000c00 */
[----:B------:R-:W-:Y:S01]  /*3ef0*/  IMAD.MOV.U32 R14, RZ, RZ, RZ ;  /* 0x000000ffff0e7224 */ /* 0x000fe200078e00ff */
[----:B------:R-:W3:Y:S01]  /*3f00*/  LDC.64 R16, c[0x0][0x348] ;  /* 0x0000d200ff107b82 */ /* 0x000ee20000000a00 */
[----:B------:R-:W4:Y:S01]  /*3f10*/  LDCU UR30, c[0x0][0x374] ;  /* 0x00006e80ff1e77ac */ /* 0x000f220008000800 */
[----:B------:R-:W1:Y:S06]  /*3f20*/  LDCU UR15, c[0x0][0xb0c] ;  /* 0x00016180ff0f77ac */ /* 0x000e6c0008000800 */
[----:B------:R-:W3:Y:S01]  /*3f30*/  LDC.64 R2, c[0x0][0x888] ;  /* 0x00022200ff027b82 */ /* 0x000ee20000000a00 */
[----:B------:R-:W3:Y:S01]  /*3f40*/  LDCU UR49, c[0x0][0xb20] ;  /* 0x00016400ff3177ac */ /* 0x000ee20008000800 */
[----:B------:R-:W3:Y:S06]  /*3f50*/  LDCU UR4, c[0x0][0xb30] ;  /* 0x00016600ff0477ac */ /* 0x000eec0008000800 */
[----:B------:R-:W3:Y:S01]  /*3f60*/  LDC.64 R4, c[0x0][0x890] ;  /* 0x00022400ff047b82 */ /* 0x000ee20000000a00 */
[----:B------:R-:W-:Y:S01]  /*3f70*/  UMOV UR21, 0x400 ;  /* 0x0000040000157882 */ /* 0x000fe20000000000 */
[----:B--2---:R-:W-:-:S02]  /*3f80*/  UIMAD.WIDE.U32 UR6, UR31, UR44, URZ ;  /* 0x0000002c1f0672a5 */ /* 0x004fc4000f8e00ff */
[----:B----4-:R-:W-:Y:S02]  /*3f90*/  UIMAD.WIDE.U32 UR8, UR30, UR47, URZ ;  /* 0x0000002f1e0872a5 */ /* 0x010fe4000f8e00ff */
[----:B-1----:R-:W-:Y:S02]  /*3fa0*/  ULEA UR21, UR10, UR21, 0x18 ;  /* 0x000000150a157291 */ /* 0x002fe4000f8ec0ff */
[----:B------:R-:W-:Y:S02]  /*3fb0*/  UPLOP3.LUT UP3, UPT, UPT, UPT, UPT, 0x40, 0x4 ;  /* 0x000000000004789c */ /* 0x000fe40003f6e870 */
[----:B------:R-:W-:Y:S02]  /*3fc0*/  UIADD3 UR37, UPT, UPT, UR21, 0x58, URZ ;  /* 0x0000005815257890 */ /* 0x000fe4000fffe0ff */
[----:B------:R-:W-:Y:S02]  /*3fd0*/  UIADD3 UR33, UPT, UPT, UR21, 0x40, URZ ;  /* 0x0000004015217890 */ /* 0x000fe4000fffe0ff */
[----:B------:R-:W-:-:S02]  /*3fe0*/  UIADD3 UR25, UPT, UPT, UR21, 0x48, URZ ;  /* 0x0000004815197890 */ /* 0x000fc4000fffe0ff */
[----:B------:R-:W-:Y:S01]  /*3ff0*/  UIADD3 UR17, UPT, UPT, UR21, 0x50, URZ ;  /* 0x0000005015117890 */ /* 0x000fe2000fffe0ff */
[----:B------:R-:W-:Y:S01]  /*4000*/  UMOV UR6, UR7 ;  /* 0x0000000700067c82 */ /* 0x000fe20008000000 */
[----:B------:R-:W-:Y:S01]  /*4010*/  UMOV UR41, UR9 ;  /* 0x0000000900297c82 */ /* 0x000fe20008000000 */
[----:B------:R-:W-:Y:S02]  /*4020*/  UISETP.GE.AND UP0, UPT, UR42, 0x1, UPT ;  /* 0x000000012a00788c */ /* 0x000fe4000bf06270 */
[----:B------:R-:W-:Y:S01]  /*4030*/  UISETP.NE.AND UP4, UPT, UR42, 0x1, UPT ;  /* 0x000000012a00788c */ /* 0x000fe2000bf85270 */
[----:B------:R-:W1:Y:S01]  /*4040*/  LDCU.64 UR22, c[0x0][0xb28] ;  /* 0x00016500ff1677ac */ /* 0x000e620008000a00 */
[----:B------:R-:W-:Y:S02]  /*4050*/  UISETP.NE.AND UP6, UPT, UR15, 0x1, UPT ;  /* 0x000000010f00788c */ /* 0x000fe4000bfc5270 */
[----:B------:R-:W-:Y:S02]  /*4060*/  UISETP.NE.AND UP5, UPT, UR46, 0x1, UPT ;  /* 0x000000012e00788c */ /* 0x000fe4000bfa5270 */
[----:B------:R-:W-:-:S02]  /*4070*/  UPRMT UR37, UR10, 0x654, UR37 ;  /* 0x000006540a257896 */ /* 0x000fc40008000025 */
[----:B------:R-:W-:Y:S02]  /*4080*/  USHF.R.U32.HI UR43, URZ, UR45, UR6 ;  /* 0x0000002dff2b7299 */ /* 0x000fe40008011606 */
[----:B------:R-:W-:Y:S02]  /*4090*/  UPRMT UR40, UR10, 0x654, UR33 ;  /* 0x000006540a287896 */ /* 0x000fe40008000021 */
[----:B------:R-:W-:Y:S02]  /*40a0*/  UPRMT UR39, UR10, 0x654, UR25 ;  /* 0x000006540a277896 */ /* 0x000fe40008000019 */
[----:B------:R-:W-:Y:S02]  /*40b0*/  UPRMT UR38, UR10, 0x654, UR17 ;  /* 0x000006540a267896 */ /* 0x000fe40008000011 */
[----:B---3--:R-:W-:Y:S02]  /*40c0*/  USHF.R.U32.HI UR41, URZ, UR49, UR41 ;  /* 0x00000031ff297299 */ /* 0x008fe40008011629 */
[----:B------:R-:W-:-:S11]  /*40d0*/  UISETP.NE.AND UP2, UPT, UR4, 0x1, UPT ;  /* 0x000000010400788c */ /* 0x000fd6000bf45270 */
.L_x_85:
[C---:B------:R-:W-:Y:S02]  /*40e0*/  LEA R12, R14.reuse, UR21, 0x3 ;  /* 0x000000150e0c7c11 */ /* 0x040fe4000f8e18ff */
[----:B------:R-:W-:Y:S02]  /*40f0*/  SHF.L.U32 R9, R13, 0x1f, RZ ;  /* 0x0000001f0d097819 */ /* 0x000fe400000006ff */
[----:B------:R-:W-:Y:S02]  /*4100*/  LEA R10, R14, UR21, 0x4 ;  /* 0x000000150e0a7c11 */ /* 0x000fe4000f8e20ff */
[----:B--2---:R-:W2:Y:S02]  /*4110*/  SYNCS.PHASECHK.TRANS64.TRYWAIT P0, [R12+URZ+0x90], R9 ;  /* 0x000090090c0075a7 */ /* 0x004ea400080011ff */
[----:B--2---:R-:W-:Y:S05]  /*4120*/  @!P0 BRA `(.L_x_75) ;  /* 0x0000005800d48947 */ /* 0x004fea0003800000 */
.L_x_165:
[----:B--2---:R-:W2:Y:S01]  /*4130*/  LDS.128 R8, [R10+0x120] ;  /* 0x000120000a087984 */ /* 0x004ea20000000c00 */
[----:B------:R-:W-:Y:S01]  /*4140*/  UISETP.GE.AND UP0, UPT, UR42, 0x1, UPT ;  /* 0x000000012a00788c */ /* 0x000fe2000bf06270 */
[----:B------:R-:W-:Y:S01]  /*4150*/  @!PT LDS RZ, [RZ] ;  /* 0x00000000fffff984 */ /* 0x000fe20000000800 */
[----:B------:R-:W-:Y:S01]  /*4160*/  @!PT LDS RZ, [RZ] ;  /* 0x00000000fffff984 */ /* 0x000fe20000000800 */
[----:B------:R-:W-:Y:S01]  /*4170*/  @!PT LDS RZ, [RZ] ;  /* 0x00000000fffff984 */ /* 0x000fe20000000800 */
[----:B------:R-:W-:Y:S01]  /*4180*/  @!PT LDS RZ, [RZ] ;  /* 0x00000000fffff984 */ /* 0x000fe20000000800 */
[----:B------:R3:W-:Y:S06]  /*4190*/  MEMBAR.ALL.CTA ;  /* 0x0000000000007992 */ /* 0x0007ec0000008000 */
[----:B---3--:R-:W3:Y:S01]  /*41a0*/  FENCE.VIEW.ASYNC.S ;  /* 0x00000000000073c6 */ /* 0x008ee20000000000 */
[----:B--2---:R-:W-:Y:S11]  /*41b0*/  LOP3.LUT P0, RZ, R10, 0x1, RZ, 0xc0, !PT ;  /* 0x000000010aff7812 */ /* 0x004ff6000780c0ff */
[----:B------:R-:W-:Y:S02]  /*41c0*/  @!UPT UIADD3 URZ, UPT, UPT, URZ, URZ, URZ ;  /* 0x000000fffffff290 */ /* 0x000fe4000fffe0ff */
[----:B---3--:R-:W-:Y:S01]  /*41d0*/  VOTEU.ANY UP1, P0 ;  /* 0x0000000000ff7886 */ /* 0x008fe20000020100 */
[----:B------:R-:W-:Y:S11]  /*41e0*/  PLOP3.LUT P0, PT, PT, PT, UP1, 0x80, 0x8 ;  /* 0x000000000008781c */ /* 0x000ff60003f0f018 */
[----:B------:R-:W-:Y:S02]  /*41f0*/  @!UPT UIADD3 URZ, UPT, UPT, URZ, URZ, URZ ;  /* 0x000000fffffff290 */ /* 0x000fe4000fffe0ff */
[----:B------:R-:W-:Y:S02]  /*4200*/  @P0 SHF.R.U32.HI R0, RZ, 0x10, R9 ;  /* 0x00000010ff000819 */ /* 0x000fe40000011609 */
[----:B------:R-:W-:Y:S02]  /*4210*/  @P0 MOV R6, R8 ;  /* 0x0000000800060202 */ /* 0x000fe40000000f00 */
[----:B------:R-:W-:Y:S01]  /*4220*/  @P0 R2UR UR4, R0 ;  /* 0x00000000000402ca */ /* 0x000fe200000e0000 */
[----:B------:R-:W-:Y:S01]  /*4230*/  VIADD R0, R12, 0xa0 ;  /* 0x000000a00c007836 */ /* 0x000fe20000000000 */
[----:B------:R-:W-:Y:S02]  /*4240*/  @P0 LOP3.LUT R8, R9, 0xffff, RZ, 0xc0, !PT ;  /* 0x0000ffff09080812 */ /* 0x000fe400078ec0ff */
[----:B------:R-:W-:Y:S02]  /*4250*/  @P0 R2UR UR6, R6 ;  /* 0x00000000060602ca */ /* 0x000fe400000e0000 */
[----:B------:R-:W-:Y:S02]  /*4260*/  PRMT R0, RZ, 0x654, R0 ;  /* 0x00000654ff007816 */ /* 0x000fe40000000000 */
[----:B------:R-:W-:Y:S02]  /*4270*/  @P0 R2UR UR5, R8 ;  /* 0x00000000080502ca */ /* 0x000fe400000e0000 */
[----:B------:R2:W-:Y:S03]  /*4280*/  SYNCS.ARRIVE.TRANS64.RED.A1T0 RZ, [R0+URZ], RZ ;  /* 0x000000ff00ff79a7 */ /* 0x0005e600081004ff */
[----:B------:R-:W-:Y:S04]  /*4290*/  @UP1 UMOV UR29, UR4 ;  /* 0x00000004001d1c82 */ /* 0x000fe80008000000 */
[----:B------:R-:W-:Y:S04]  /*42a0*/  @UP1 UMOV UR14, UR6 ;  /* 0x00000006000e1c82 */ /* 0x000fe80008000000 */
[----:B------:R-:W-:Y:S01]  /*42b0*/  @UP1 UMOV UR13, UR5 ;  /* 0x00000005000d1c82 */ /* 0x000fe20008000000 */
[----:B------:R-:W-:Y:S05]  /*42c0*/  BRA.U !UP0, `(.L_x_76) ;  /* 0x0000000108a47547 */ /* 0x000fea000b800000 */
[----:B------:R-:W-:Y:S02]  /*42d0*/  UIMAD.WIDE.U32 UR18, UR13, UR47, URZ ;  /* 0x0000002f0d1272a5 */ /* 0x000fe4000f8e00ff */
[----:B------:R-:W-:Y:S02]  /*42e0*/  UIMAD.WIDE.U32 UR26, UR14, UR44, URZ ;  /* 0x0000002c0e1a72a5 */ /* 0x000fe4000f8e00ff */
[----:B------:R-:W-:Y:S02]  /*42f0*/  USEL UR4, UR30, UR41, !UP5 ;  /* 0x000000291e047287 */ /* 0x000fe4000e800000 */
[----:B------:R-:W-:Y:S02]  /*4300*/  USEL UR7, UR31, UR43, !UP6 ;  /* 0x0000002b1f077287 */ /* 0x000fe4000f000000 */
[----:B-1----:R-:W-:Y:S02]  /*4310*/  UIMAD.WIDE.U32 UR8, UR4, UR22, URZ ;  /* 0x00000016040872a5 */ /* 0x002fe4000f8e00ff */
[----:B------:R-:W-:Y:S01]  /*4320*/  UIMAD.WIDE.U32 UR10, UR7, UR22, URZ ;  /* 0x00000016070a72a5 */ /* 0x000fe2000f8e00ff */
[----:B------:R-:W-:Y:S02]  /*4330*/  UMOV UR5, UR19 ;  /* 0x0000001300057c82 */ /* 0x000fe40008000000 */
[----:B------:R-:W-:Y:S03]  /*4340*/  USHF.R.U32.HI UR6, URZ, UR49, UR5 ;  /* 0x00000031ff067299 */ /* 0x000fe60008011605 */
[----:B------:R-:W-:Y:S01]  /*4350*/  UMOV UR5, UR27 ;  /* 0x0000001b00057c82 */ /* 0x000fe20008000000 */
[----:B------:R-:W-:Y:S02]  /*4360*/  USEL UR6, UR13, UR6, !UP5 ;  /* 0x000000060d067287 */ /* 0x000fe4000e800000 */
[----:B------:R-:W-:Y:S03]  /*4370*/  USHF.R.U32.HI UR12, URZ, UR45, UR5 ;  /* 0x0000002dff0c7299 */ /* 0x000fe60008011605 */
[----:B------:R-:W-:Y:S02]  /*4380*/  UMOV UR5, UR9 ;  /* 0x0000000900057c82 */ /* 0x000fe40008000000 */
[----:B------:R-:W-:Y:S03]  /*4390*/  @UP4 USHF.R.U32.HI UR4, URZ, UR23, UR5 ;  /* 0x00000017ff044299 */ /* 0x000fe60008011605 */
[----:B------:R-:W-:Y:S01]  /*43a0*/  UMOV UR5, UR11 ;  /* 0x0000000b00057c82 */ /* 0x000fe20008000000 */
[----:B------:R-:W-:Y:S02]  /*43b0*/  UIMAD UR4, UR42, UR4, URZ ;  /* 0x000000042a0472a4 */ /* 0x000fe4000f8e02ff */
[----:B------:R-:W-:Y:S02]  /*43c0*/  @UP4 USHF.R.U32.HI UR7, URZ, UR23, UR5 ;  /* 0x00000017ff074299 */ /* 0x000fe40008011605 */
[----:B------:R-:W-:Y:S02]  /*43d0*/  UIMAD.WIDE.U32 UR10, UR6, UR22, URZ ;  /* 0x00000016060a72a5 */ /* 0x000fe4000f8e00ff */
[----:B------:R-:W-:Y:S02]  /*43e0*/  USEL UR5, UR14, UR12, !UP6 ;  /* 0x0000000c0e057287 */ /* 0x000fe4000f000000 */
[----:B------:R-:W-:Y:S02]  /*43f0*/  UIMAD UR8, UR42, UR7, URZ ;  /* 0x000000072a0872a4 */ /* 0x000fe4000f8e02ff */
[----:B------:R-:W-:Y:S03]  /*4400*/  UISETP.GE.AND UP0, UPT, UR6, UR4, UPT ;  /* 0x000000040600728c */ /* 0x000fe6000bf06270 */
[----:B------:R-:W-:Y:S01]  /*4410*/  UMOV UR4, UR11 ;  /* 0x0000000b00047c82 */ /* 0x000fe20008000000 */
[----:B------:R-:W-:Y:S02]  /*4420*/  UISETP.GE.OR UP0, UPT, UR5, UR8, UP0 ;  /* 0x000000080500728c */ /* 0x000fe40008706670 */
[----:B------:R-:W-:Y:S02]  /*4430*/  USHF.R.U32.HI UR4, URZ, UR23, UR4 ;  /* 0x00000017ff047299 */ /* 0x000fe40008011604 */
[----:B------:R-:W-:Y:S02]  /*4440*/  UIMAD.WIDE.U32 UR8, UR5, UR22, URZ ;  /* 0x00000016050872a5 */ /* 0x000fe4000f8e00ff */
[----:B------:R-:W-:Y:S04]  /*4450*/  USEL UR10, UR6, UR4, !UP4 ;  /* 0x00000004060a7287 */ /* 0x000fe8000e000000 */
[----:B------:R-:W-:Y:S01]  /*4460*/  UIADD3 UR11, UPT, UPT, -UR10, URZ, URZ ;  /* 0x000000ff0a0b7290 */ /* 0x000fe2000fffe1ff */
[----:B------:R-:W-:Y:S02]  /*4470*/  @!UP0 UMOV UR4, UR9 ;  /* 0x0000000900048c82 */ /* 0x000fe40008000000 */
[----:B------:R-:W-:Y:S02]  /*4480*/  @!UP0 USHF.R.U32.HI UR4, URZ, UR23, UR4 ;  /* 0x00000017ff048299 */ /* 0x000fe40008011604 */
[----:B------:R-:W-:Y:S02]  /*4490*/  UIMAD UR8, UR42, UR11, UR6 ;  /* 0x0000000b2a0872a4 */ /* 0x000fe4000f8e0206 */
[----:B------:R-:W-:Y:S04]  /*44a0*/  @!UP0 USEL UR4, UR5, UR4, !UP4 ;  /* 0x0000000405048287 */ /* 0x000fe8000e000000 */
[----:B------:R-:W-:Y:S02]  /*44b0*/  @!UP0 UIMAD UR8, UR7, UR8, UR4 ;  /* 0x00000008070882a4 */ /* 0x000fe4000f8e0204 */
[----:B------:R-:W-:Y:S02]  /*44c0*/  @!UP0 UIADD3 UR9, UPT, UPT, UR10, -UR4, URZ ;  /* 0x800000040a098290 */ /* 0x000fe4000fffe0ff */
[----:B------:R-:W-:Y:S02]  /*44d0*/  UIADD3 UR4, UPT, UPT, -UR5, URZ, URZ ;  /* 0x000000ff05047290 */ /* 0x000fe4000fffe1ff */
[----:B------:R-:W-:Y:S02]  /*44e0*/  UIADD3 UR7, UPT, UPT, -UR6, URZ, URZ ;  /* 0x000000ff06077290 */ /* 0x000fe4000fffe1ff */
[----:B------:R-:W-:Y:S02]  /*44f0*/  @!UP0 UIMAD UR6, UR9, UR42, UR5 ;  /* 0x0000002a090682a4 */ /* 0x000fe4000f8e0205 */
[----:B------:R-:W-:Y:S02]  /*4500*/  UIMAD UR14, UR15, UR4, UR14 ;  /* 0x000000040f0e72a4 */ /* 0x000fe4000f8e020e */
[----:B------:R-:W-:Y:S01]  /*4510*/  UIMAD UR13, UR46, UR7, UR13 ;  /* 0x000000072e0d72a4 */ /* 0x000fe2000f8e020d */
[----:B------:R-:W-:Y:S02]  /*4520*/  @!UP0 UMOV UR5, UR8 ;  /* 0x0000000800058c82 */ /* 0x000fe40008000000 */
[----:B------:R-:W-:Y:S02]  /*4530*/  UIMAD UR14, UR5, UR15, UR14 ;  /* 0x0000000f050e72a4 */ /* 0x000fe4000f8e020e */
[----:B------:R-:W-:Y:S11]  /*4540*/  UIMAD UR13, UR6, UR46, UR13 ;  /* 0x0000002e060d72a4 */ /* 0x000ff6000f8e020d */
[----:B------:R-:W-:Y:S01]  /*4550*/  @!UPT UIADD3 URZ, UPT, UPT, URZ, URZ, URZ ;  /* 0x000000fffffff290 */ /* 0x000fe2000fffe0ff */
.L_x_76:
[----:B------:R-:W3:Y:S01]  /*4560*/  @!UP2 LDCU.128 UR8, c[0x0][0xb10] ;  /* 0x00016200ff08a7ac */ /* 0x000ee20008000c00 */
[C---:B------:R-:W-:Y:S02]  /*4570*/  ISETP.NE.U32.AND P1, PT, R4.reuse, RZ, PT ;  /* 0x000000ff0400720c */ /* 0x040fe40003f25070 */
[----:B------:R-:W-:Y:S02]  /*4580*/  ISETP.NE.U32.AND P0, PT, R4, RZ, PT ;  /* 0x000000ff0400720c */ /* 0x000fe40003f05070 */
[C---:B------:R-:W-:Y:S02]  /*4590*/  ISETP.NE.AND.EX P1, PT, R5.reuse, RZ, PT, P1 ;  /* 0x000000ff0500720c */ /* 0x040fe40003f25310 */
[----:B------:R-:W-:Y:S01]  /*45a0*/  ISETP.NE.AND.EX P0, PT, R5, RZ, PT, P0 ;  /* 0x000000ff0500720c */ /* 0x000fe20003f05300 */
[----:B------:R-:W4:Y:S01]  /*45b0*/  @!UP2 LDCU UR5, c[0x0][0xb0c] ;  /* 0x00016180ff05a7ac */ /* 0x000f220008000800 */
[----:B------:R-:W-:Y:S01]  /*45c0*/  SHF.L.U32 R9, R15, 0x1f, RZ ;  /* 0x0000001f0f097819 */ /* 0x000fe200000006ff */
[----:B------:R-:W-:Y:S02]  /*45d0*/  USHF.L.U32 UR35, UR16, 0x6, URZ ;  /* 0x0000000610237899 */ /* 0x000fe400080006ff */
[----:B------:R-:W-:Y:S02]  /*45e0*/  USHF.L.U32 UR34, UR20, 0x8, URZ ;  /* 0x0000000814227899 */ /* 0x000fe400080006ff */
[----:B---3--:R-:W-:Y:S07]  /*45f0*/  UIMAD.WIDE.U32 UR6, UR14, UR8, URZ ;  /* 0x000000080e0672a5 */ /* 0x008fee000f8e00ff */
[----:B------:R-:W-:Y:S01]  /*4600*/  @!UP2 UMOV UR4, UR7 ;  /* 0x000000070004ac82 */ /* 0x000fe20008000000 */
[----:B----4-:R-:W-:Y:S02]  /*4610*/  @!UP2 UISETP.NE.AND UP0, UPT, UR5, 0x1, UPT ;  /* 0x000000010500a88c */ /* 0x010fe4000bf05270 */
[----:B------:R-:W-:Y:S02]  /*4620*/  @!UP2 USHF.R.U32.HI UR4, URZ, UR9, UR4 ;  /* 0x00000009ff04a299 */ /* 0x000fe40008011604 */
[----:B------:R-:W-:Y:S02]  /*4630*/  UIMAD.WIDE.U32 UR6, UR13, UR11, URZ ;  /* 0x0000000b0d0672a5 */ /* 0x000fe4000f8e00ff */
[----:B------:R-:W-:Y:S02]  /*4640*/  @!UP2 USEL UR8, UR14, UR4, !UP0 ;  /* 0x000000040e08a287 */ /* 0x000fe4000c000000 */
[----:B------:R-:W-:Y:S03]  /*4650*/  @!UP2 UISETP.NE.AND UP0, UPT, UR10, 0x1, UPT ;  /* 0x000000010a00a88c */ /* 0x000fe6000bf05270 */
[----:B------:R-:W-:Y:S02]  /*4660*/  @!UP2 UMOV UR6, UR7 ;  /* 0x000000070006ac82 */ /* 0x000fe40008000000 */
[----:B------:R-:W3:Y:S02]  /*4670*/  @!UP2 LDCU UR4, c[0x0][0xb20] ;  /* 0x00016400ff04a7ac */ /* 0x000ee40008000800 */
[----:B---3--:R-:W-:Y:S04]  /*4680*/  @!UP2 USHF.R.U32.HI UR6, URZ, UR4, UR6 ;  /* 0x00000004ff06a299 */ /* 0x008fe80008011606 */
[----:B------:R-:W-:Y:S04]  /*4690*/  @!UP2 USEL UR6, UR13, UR6, !UP0 ;  /* 0x000000060d06a287 */ /* 0x000fe8000c000000 */
[----:B------:R-:W-:Y:S02]  /*46a0*/  @!UP2 UIADD3 UR4, UPT, UPT, -UR8, UR6, URZ ;  /* 0x000000060804a290 */ /* 0x000fe4000fffe1ff */
[----:B------:R-:W-:Y:S02]  /*46b0*/  @!UP2 UIADD3 UR6, UPT, UPT, UR8, -UR6, URZ ;  /* 0x800000060806a290 */ /* 0x000fe4000fffe0ff */
[----:B------:R-:W-:Y:S02]  /*46c0*/  @!UP2 UIMAD UR14, UR4, UR5, UR14 ;  /* 0x00000005040ea2a4 */ /* 0x000fe4000f8e020e */
[----:B------:R-:W-:Y:S01]  /*46d0*/  @!UP2 UIMAD UR13, UR6, UR10, UR13 ;  /* 0x0000000a060da2a4 */ /* 0x000fe2000f8e020d */
[----:B------:R-:W-:Y:S11]  /*46e0*/  BRA.U UP3, `(.L_x_77) ;  /* 0x0000000103107547 */ /* 0x000ff6000b800000 */
[----:B--2---:R-:W-:Y:S04]  /*46f0*/  MOV R0, UR48 ;  /* 0x0000003000007c02 */ /* 0x004fe80008000f00 */
[----:B------:R-:W-:Y:S04]  /*4700*/  SHF.L.U32 R11, R0, 0x1f, RZ ;  /* 0x0000001f000b7819 */ /* 0x000fe800000006ff */
[----:B------:R-:W2:Y:S02]  /*4710*/  SYNCS.PHASECHK.TRANS64.TRYWAIT P2, [UR21+0x88], R11 ;  /* 0x0000880bff0075a7 */ /* 0x000ea40008041115 */
[----:B--2---:R-:W-:Y:S05]  /*4720*/  @!P2 BRA `(.L_x_78) ;  /* 0x000000540068a947 */ /* 0x004fea0003800000 */
.L_x_77:
[----:B------:R-:W-:Y:S05]  /*4730*/  @!P1 BRA `(.L_x_79) ;  /* 0x0000000000309947 */ /* 0x000fea0003800000 */
[----:B------:R-:W-:Y:S01]  /*4740*/  ISETP.NE.U32.AND P1, PT, R2, RZ, PT ;  /* 0x000000ff0200720c */ /* 0x000fe20003f25070 */
[----:B------:R-:W3:Y:S01]  /*4750*/  LDCU.64 UR4, c[0x0][0x358] ;  /* 0x00006b00ff0477ac */ /* 0x000ee20008000a00 */
[----:B------:R-:W-:Y:S02]  /*4760*/  IMAD.MOV.U32 R81, RZ, RZ, 0x1 ;  /* 0x00000001ff517424 */ /* 0x000fe400078e00ff */
[----:B------:R-:W-:Y:S11]  /*4770*/  ISETP.NE.AND.EX P1, PT, R3, RZ, PT, P1 ;  /* 0x000000ff0300720c */ /* 0x000ff60003f25310 */
[----:B------:R-:W-:Y:S02]  /*4780*/  @!UPT UIADD3 URZ, UPT, UPT, URZ, URZ, URZ ;  /* 0x000000fffffff290 */ /* 0x000fe4000fffe0ff */
[----:B--2---:R-:W2:Y:S01]  /*4790*/  @P1 LDC.64 R10, c[0x0][0x888] ;  /* 0x00022200ff0a1b82 */ /* 0x004ea20000000a00 */
[----:B------:R-:W-:Y:S04]  /*47a0*/  @P1 IMAD R0, R4, UR36, RZ ;  /* 0x0000002404001c24 */ /* 0x000fe8000f8e02ff */
[----:B--2---:R-:W-:Y:S04]  /*47b0*/  @P1 IMAD.WIDE R10, R0, 0x4, R10 ;  /* 0x00000004000a1825 */ /* 0x004fe800078e020a */
[----:B------:R-:W-:Y:S01]  /*47c0*/  HFMA2 R0, -RZ, RZ, 0, 5.9604644775390625e-08 ;  /* 0x00000001ff007431 */ /* 0x000fe200000001ff */
[----:B---3-5:R3:W5:Y:S04]  /*47d0*/  @P1 LDG.E R41, desc[UR4][R10.64] ;  /* 0x000000040a291981 */ /* 0x028768000c1e1900 */
[----:B------:R-:W-:Y:S01]  /*47e0*/  @!P1 PRMT R81, R0, 0x7610, R81 ;  /* 0x0000761000519816 */ /* 0x000fe20000000051 */
[----:B---3--:R-:W4:Y:S06]  /*47f0*/  @!P1 LDC R41, c[0x0][0x880] ;  /* 0x00022000ff299b82 */ /* 0x008f2c0000000800 */
.L_x_79:
[----:B----45:R-:W-:Y:S01]  /*4800*/  @!P0 FSETP.EQ.AND P1, PT, R41, RZ, PT ;  /* 0x000000ff2900820b */ /* 0x030fe20003f22000 */
[----:B------:R-:W-:Y:S01]  /*4810*/  @!UPT UIADD3 URZ, UPT, UPT, URZ, URZ, URZ ;  /* 0x000000fffffff290 */ /* 0x000fe2000fffe0ff */
[----:B------:R-:W-:Y:S11]  /*4820*/  @!P0 BRA `(.L_x_80) ;  /* 0x0000000000188947 */ /* 0x000ff60003800000 */
[----:B------:R-:W-:Y:S02]  /*4830*/  LOP3.LUT P0, RZ, R81, 0xff, RZ, 0xc0, !PT ;  /* 0x000000ff51ff7812 */ /* 0x000fe4000780c0ff */
[----:B------:R-:W-:Y:S04]  /*4840*/  ISETP.NE.U32.AND P1, PT, R2, RZ, PT ;  /* 0x000000ff0200720c */ /* 0x000fe80003f25070 */
[----:B------:R-:W-:Y:S04]  /*4850*/  ISETP.NE.AND.EX P1, PT, R3, RZ, PT, P1 ;  /* 0x000000ff0300720c */ /* 0x000fe80003f25310 */
[----:B------:R-:W-:Y:S03]  /*4860*/  PLOP3.LUT P1, PT, P1, PT, PT, 0x8, 0x80 ;  /* 0x000000000080781c */ /* 0x000fe60000f2e170 */
[----:B------:R-:W-:Y:S11]  /*4870*/  @P0 FSETP.EQ.AND P1, PT, R41, RZ, PT ;  /* 0x000000ff2900020b */ /* 0x000ff60003f22000 */
[----:B------:R-:W-:Y:S02]  /*4880*/  @!UPT UIADD3 URZ, UPT, UPT, URZ, URZ, URZ ;  /* 0x000000fffffff290 */ /* 0x000fe4000fffe0ff */
.L_x_80:
[----:B------:R-:W3:Y:S01]  /*4890*/  SYNCS.PHASECHK.TRANS64.TRYWAIT P2, [UR21+0x60], R9 ;  /* 0x00006009ff0075a7 */ /* 0x000ee20008041115 */
[----:B------:R-:W-:Y:S04]  /*48a0*/  ELECT P0, URZ, PT ;  /* 0x0000000000ff782f */ /* 0x000fe80003800000 */
[----:B------:R-:W-:Y:S11]  /*48b0*/  PLOP3.LUT P1, PT, P1, P0, PT, 0xf2, 0x2f ;  /* 0x00000000002f781c */ /* 0x000ff60000f21e72 */
[----:B------:R-:W-:Y:S02]  /*48c0*/  @!UPT UIADD3 URZ, UPT, UPT, URZ, URZ, URZ ;  /* 0x000000fffffff290 */ /* 0x000fe4000fffe0ff */
[----:B------:R-:W-:Y:S05]  /*48d0*/  @!P1 IADD3 R8, P0, PT, R16, 0x580, RZ ;  /* 0x0000058010089810 */ /* 0x000fea0007f1e0ff */
[----:B------:R-:W-:Y:S01]  /*48e0*/  @!P1 IMAD.X R6, RZ, RZ, R17, P0 ;  /* 0x000000ffff069224 */ /* 0x000fe200000e0611 */
[----:B---3--:R-:W-:Y:S07]  /*48f0*/  @!P2 BRA `(.L_x_81) ;  /* 0x00000054000ca947 */ /* 0x008fee0003800000 */
.L_x_168:
[----:B------:R-:W-:Y:S01]  /*4900*/  @!P1 R2UR UR5, R8 ;  /* 0x00000000080592ca */ /* 0x000fe200000e0000 */
[----:B------:R-:W-:Y:S01]  /*4910*/  VOTEU.ALL UP0, P1 ;  /* 0x0000000000ff7886 */ /* 0x000fe20000800000 */
[----:B------:R-:W-:Y:S01]  /*4920*/  @!P1 R2UR UR4, R6 ;  /* 0x00000000060492ca */ /* 0x000fe200000e0000 */
[----:B--2---:R-:W-:Y:S01]  /*4930*/  @!P1 IMAD.MOV.U32 R0, RZ, RZ, 0x2000 ;  /* 0x00002000ff009424 */ /* 0x004fe200078e00ff */
[----:B------:R-:W-:Y:S01]  /*4940*/  UMOV UR6, 0x0 ;  /* 0x0000000000067882 */ /* 0x000fe20000000000 */
[----:B------:R-:W-:Y:S01]  /*4950*/  UMOV UR7, 0x10000000 ;  /* 0x1000000000077882 */ /* 0x000fe20000000000 */
[----:B------:R-:W-:Y:S01]  /*4960*/  @!UP0 UIADD3 UR32, UPT, UPT, UR21, 0x400, URZ ;  /* 0x0000040015208890 */ /* 0x000fe2000fffe0ff */
[----:B------:R-:W-:Y:S01]  /*4970*/  @!P1 IADD3 R8, P0, PT, R16, 0x580, RZ ;  /* 0x0000058010089810 */ /* 0x000fe20007f1e0ff */
[----:B------:R-:W-:Y:S04]  /*4980*/  VOTEU.ALL UP0, P1 ;  /* 0x0000000000ff7886 */ /* 0x000fe80000800000 */
[----:B------:R-:W-:Y:S02]  /*4990*/  @!P1 IMAD.X R6, RZ, RZ, R17, P0 ;  /* 0x000000ffff069224 */ /* 0x000fe400000e0611 */
[----:B------:R-:W-:Y:S02]  /*49a0*/  IMAD.U32 R10, RZ, RZ, UR5 ;  /* 0x00000005ff0a7e24 */ /* 0x000fe4000f8e00ff */
[----:B------:R-:W-:Y:S03]  /*49b0*/  IMAD.U32 R11, RZ, RZ, UR4 ;  /* 0x00000004ff0b7e24 */ /* 0x000fe6000f8e00ff */
[----:B------:R-:W-:Y:S02]  /*49c0*/  @!P1 R2UR UR4, R10 ;  /* 0x000000000a0492ca */ /* 0x000fe400000e0000 */
[----:B------:R-:W-:Y:S11]  /*49d0*/  @!P1 R2UR UR5, R11 ;  /* 0x000000000b0592ca */ /* 0x000ff600000e0000 */
[----:B------:R-:W-:Y:S02]  /*49e0*/  @!UPT UIADD3 URZ, UPT, UPT, URZ, URZ, URZ ;  /* 0x000000fffffff290 */ /* 0x000fe4000fffe0ff */
[----:B------:R2:W-:Y:S01]  /*49f0*/  @!UP0 UTMALDG.3D [UR32], [UR4], desc[UR6] ;  /* 0x00000620040085b4 */ /* 0x0005e20008011000 */
[----:B------:R2:W-:Y:S01]  /*4a00*/  @!P1 SYNCS.ARRIVE.TRANS64.RED.A0TR RZ, [UR21+0x40], R0 ;  /* 0x00004000ffff99a7 */ /* 0x0005e20008300415 */
[----:B------:R-:W-:Y:S01]  /*4a10*/  SYNCS.ARRIVE.TRANS64.RED.A1T0 RZ, [UR40], RZ ;  /* 0x000000ffffff79a7 */ /* 0x000fe20008100428 */
[----:B------:R-:W3:Y:S02]  /*4a20*/  SYNCS.PHASECHK.TRANS64.TRYWAIT P2, [UR21+0x68], R9 ;  /* 0x00006809ff0075a7 */ /* 0x000ee40008041115 */
[----:B--23--:R-:W-:Y:S05]  /*4a30*/  @!P2 BRA `(.L_x_82) ;  /* 0x0000005000d4a947 */ /* 0x00cfea0003800000 */
.L_x_170:
        /* <DEDUP_REMOVED lines=8> */
[----:B------:R-:W-:Y:S01]  /*4ac0*/  @!UP0 UIADD3 UR24, UPT, UPT, UR21, 0x2400, URZ ;  /* 0x0000240015188890 */ /* 0x000fe2000fffe0ff */
[----:B------:R-:W-:Y:S01]  /*4ad0*/  VOTEU.ALL UP0, P1 ;  /* 0x0000000000ff7886 */ /* 0x000fe20000800000 */
[----:B------:R-:W-:Y:S01]  /*4ae0*/  UMOV UR27, UR35 ;  /* 0x00000023001b7c82 */ /* 0x000fe20008000000 */
[----:B------:R-:W-:Y:S02]  /*4af0*/  UMOV UR28, UR36 ;  /* 0x00000024001c7c82 */ /* 0x000fe40008000000 */
[----:B------:R-:W-:Y:S02]  /*4b00*/  IMAD.U32 R10, RZ, RZ, UR5 ;  /* 0x00000005ff0a7e24 */ /* 0x000fe4000f8e00ff */
[----:B------:R-:W-:Y:S02]  /*4b10*/  IMAD.U32 R11, RZ, RZ, UR4 ;  /* 0x00000004ff0b7e24 */ /* 0x000fe4000f8e00ff */
[----:B------:R-:W-:Y:S01]  /*4b20*/  @!P1 IMAD.X R6, RZ, RZ, R17, P0 ;  /* 0x000000ffff069224 */ /* 0x000fe200000e0611 */
        /* <DEDUP_REMOVED lines=8> */
.L_x_172:
[----:B------:R-:W-:Y:S01]  /*4bb0*/  @!P1 R2UR UR5, R8 ;  /* 0x00000000080592ca */ /* 0x000fe200000e0000 */
[----:B------:R-:W-:Y:S01]  /*4bc0*/  VOTEU.ALL UP0, P1 ;  /* 0x0000000000ff7886 */ /* 0x000fe20000800000 */
[----:B------:R-:W-:Y:S01]  /*4bd0*/  @!P1 R2UR UR4, R6 ;  /* 0x00000000060492ca */ /* 0x000fe200000e0000 */
[----:B--2---:R-:W-:Y:S01]  /*4be0*/  @!P1 IMAD.MOV.U32 R0, RZ, RZ, 0x2000 ;  /* 0x00002000ff009424 */ /* 0x004fe200078e00ff */
[----:B------:R-:W-:Y:S01]  /*4bf0*/  UMOV UR6, 0x0 ;  /* 0x0000000000067882 */ /* 0x000fe20000000000 */
[----:B------:R-:W-:Y:S01]  /*4c00*/  UMOV UR7, 0x10000000 ;  /* 0x1000000000077882 */ /* 0x000fe20000000000 */
[----:B------:R-:W-:Y:S01]  /*4c10*/  @!UP0 UIADD3 UR18, UPT, UPT, UR34, 0x80, URZ ;  /* 0x0000008022128890 */ /* 0x000fe2000fffe0ff */
[----:B------:R-:W-:Y:S01]  /*4c20*/  VIADD R14, R14, 0x1 ;  /* 0x000000010e0e7836 */ /* 0x000fe20000000000 */
[----:B------:R-:W-:Y:S01]  /*4c30*/  @!UP0 UIADD3 UR16, UPT, UPT, UR21, 0x4400, URZ ;  /* 0x0000440015108890 */ /* 0x000fe2000fffe0ff */
[----:B------:R-:W-:Y:S01]  /*4c40*/  VOTEU.ALL UP0, P1 ;  /* 0x0000000000ff7886 */ /* 0x000fe20000800000 */
[----:B------:R-:W-:Y:S01]  /*4c50*/  UMOV UR19, UR35 ;  /* 0x0000002300137c82 */ /* 0x000fe20008000000 */
[----:B------:R-:W-:Y:S02]  /*4c60*/  UMOV UR20, UR36 ;  /* 0x0000002400147c82 */ /* 0x000fe40008000000 */
        /* <DEDUP_REMOVED lines=10> */
.L_x_174:
[----:B------:R-:W-:Y:S01]  /*4d10*/  @!P1 IADD3 R6, P0, PT, R16, 0x580, RZ ;  /* 0x0000058010069810 */ /* 0x000fe20007f1e0ff */
[----:B------:R-:W-:Y:S01]  /*4d20*/  VOTEU.ALL UP0, P1 ;  /* 0x0000000000ff7886 */ /* 0x000fe20000800000 */
[----:B------:R-:W-:Y:S01]  /*4d30*/  UMOV UR6, 0x0 ;  /* 0x0000000000067882 */ /* 0x000fe20000000000 */
[----:B------:R-:W-:Y:S01]  /*4d40*/  UMOV UR7, 0x10000000 ;  /* 0x1000000000077882 */ /* 0x000fe20000000000 */
[----:B------:R-:W-:Y:S01]  /*4d50*/  @!P1 R2UR UR5, R6 ;  /* 0x00000000060592ca */ /* 0x000fe200000e0000 */
[----:B--2---:R-:W-:Y:S01]  /*4d60*/  @!P1 IMAD.X R0, RZ, RZ, R17, P0 ;  /* 0x000000ffff009224 */ /* 0x004fe200000e0611 */
[----:B------:R-:W-:Y:S01]  /*4d70*/  @!UP0 UIADD3 UR10, UPT, UPT, UR34, 0xc0, URZ ;  /* 0x000000c0220a8890 */ /* 0x000fe2000fffe0ff */
[----:B------:R-:W-:Y:S01]  /*4d80*/  R2UR UR18, R83 ;  /* 0x00000000531272ca */ /* 0x000fe200000e0000 */
[----:B------:R-:W-:Y:S01]  /*4d90*/  @!UP0 UIADD3 UR8, UPT, UPT, UR21, 0x6400, URZ ;  /* 0x0000640015088890 */ /* 0x000fe2000fffe0ff */
[----:B------:R-:W-:Y:S01]  /*4da0*/  R2UR UR16, R84 ;  /* 0x00000000541072ca */ /* 0x000fe200000e0000 */
[----:B------:R-:W-:Y:S01]  /*4db0*/  @!UP0 UIADD3 UR9, UPT, UPT, UR21, 0x58, URZ ;  /* 0x0000005815098890 */ /* 0x000fe2000fffe0ff */
[----:B------:R-:W-:Y:S01]  /*4dc0*/  @!P1 R2UR UR4, R0 ;  /* 0x00000000000492ca */ /* 0x000fe200000e0000 */
[----:B------:R-:W-:Y:S01]  /*4dd0*/  VOTEU.ALL UP0, P1 ;  /* 0x0000000000ff7886 */ /* 0x000fe20000800000 */
[----:B------:R-:W-:Y:S01]  /*4de0*/  UMOV UR11, UR35 ;  /* 0x00000023000b7c82 */ /* 0x000fe20008000000 */
[----:B------:R-:W-:Y:S01]  /*4df0*/  UMOV UR12, UR36 ;  /* 0x00000024000c7c82 */ /* 0x000fe20008000000 */
[C---:B------:R-:W-:Y:S01]  /*4e00*/  ISETP.NE.AND P0, PT, R14.reuse, 0x2, PT ;  /* 0x000000020e00780c */ /* 0x040fe20003f05270 */
[----:B------:R-:W-:Y:S01]  /*4e10*/  UPLOP3.LUT UP3, UPT, UPT, UPT, UPT, 0x80, 0x8 ;  /* 0x000000000008789c */ /* 0x000fe20003f6f070 */
[----:B------:R-:W-:Y:S01]  /*4e20*/  IMAD.U32 R8, RZ, RZ, UR5 ;  /* 0x00000005ff087e24 */ /* 0x000fe2000f8e00ff */
[----:B------:R-:W-:Y:S01]  /*4e30*/  LOP3.LUT R15, R15, 0x1, RZ, 0x3c, !PT ;  /* 0x000000010f0f7812 */ /* 0x000fe200078e3cff */
[----:B------:R-:W-:Y:S01]  /*4e40*/  UMOV UR36, UR29 ;  /* 0x0000001d00247c82 */ /* 0x000fe20008000000 */
[----:B------:R-:W-:Y:S01]  /*4e50*/  SEL R0, RZ, 0x1, P0 ;  /* 0x00000001ff007807 */ /* 0x000fe20000000000 */
[----:B------:R-:W-:Y:S01]  /*4e60*/  UIADD3 UR20, UPT, UPT, UR13, UR18, URZ ;  /* 0x000000120d147290 */ /* 0x000fe2000fffe0ff */
[----:B------:R-:W-:Y:S01]  /*4e70*/  SEL R14, R14, RZ, P0 ;  /* 0x000000ff0e0e7207 */ /* 0x000fe20000000000 */
[----:B------:R-:W-:Y:S01]  /*4e80*/  UIADD3 UR16, UPT, UPT, UR14, UR16, URZ ;  /* 0x000000100e107290 */ /* 0x000fe2000fffe0ff */
[----:B------:R-:W-:Y:S01]  /*4e90*/  IMAD.U32 R9, RZ, RZ, UR4 ;  /* 0x00000004ff097e24 */ /* 0x000fe2000f8e00ff */
[----:B------:R-:W-:Y:S02]  /*4ea0*/  @!P1 R2UR UR4, R8 ;  /* 0x00000000080492ca */ /* 0x000fe400000e0000 */
[----:B------:R-:W-:Y:S02]  /*4eb0*/  LOP3.LUT R13, R13, R0, RZ, 0x3c, !PT ;  /* 0x000000000d0d7212 */ /* 0x000fe400078e3cff */
[----:B------:R-:W-:Y:S11]  /*4ec0*/  @!P1 R2UR UR5, R9 ;  /* 0x00000000090592ca */ /* 0x000ff600000e0000 */
[----:B------:R-:W-:Y:S02]  /*4ed0*/  @!UPT UIADD3 URZ, UPT, UPT, URZ, URZ, URZ ;  /* 0x000000fffffff290 */ /* 0x000fe4000fffe0ff */
[----:B------:R2:W-:Y:S01]  /*4ee0*/  @!UP0 UTMALDG.3D [UR8], [UR4], desc[UR6] ;  /* 0x00000608040085b4 */ /* 0x0005e20008011000 */
[----:B------:R2:W-:Y:S01]  /*4ef0*/  @!P1 SYNCS.ARRIVE.TRANS64.RED.A0TR RZ, [UR21+0x58], R7 ;  /* 0x00005807ffff99a7 */ /* 0x0005e20008300415 */
[----:B------:R-:W-:Y:S01]  /*4f00*/  SYNCS.ARRIVE.TRANS64.RED.A1T0 RZ, [UR37], RZ ;  /* 0x000000ffffff79a7 */ /* 0x000fe20008100425 */
[----:B------:R-:W-:Y:S05]  /*4f10*/  BRA.U UP1, `(.L_x_85) ;  /* 0xfffffff101707547 */ /* 0x000fea000b83ffff */
[----:B------:R-:W-:-:S04]  /*4f20*/  SHF.L.U32 R3, R15, 0x1f, RZ ;  /* 0x0000001f0f037819 */ /* 0x000fc800000006ff */
[----:B------:R-:W3:Y:S02]  /*4f30*/  SYNCS.PHASECHK.TRANS64.TRYWAIT P0, [UR21+0x60], R3 ;  /* 0x00006003ff0075a7 */ /* 0x000ee40008001115 */
[----:B---3--:R-:W-:Y:S05]  /*4f40*/  @!P0 BRA `(.L_x_86) ;  /* 0x0000004c00d88947 */ /* 0x008fea0003800000 */
.L_x_176:
[----:B------:R-:W4:Y:S02]  /*4f50*/  SYNCS.PHASECHK.TRANS64.TRYWAIT P0, [UR21+0x68], R3 ;  /* 0x00006803ff0075a7 */ /* 0x000f240008001115 */
[----:B----4-:R-:W-:Y:S05]  /*4f60*/  @!P0 BRA `(.L_x_87) ;  /* 0x0000004c00e88947 */ /* 0x010fea0003800000 */
.L_x_178:
[----:B------:R-:W4:Y:S02]  /*4f70*/  SYNCS.PHASECHK.TRANS64.TRYWAIT P0, [UR21+0x70], R3 ;  /* 0x00007003ff0075a7 */ /* 0x000f240008001115 */
[----:B----4-:R-:W-:Y:S05]  /*4f80*/  @!P0 BRA `(.L_x_88) ;  /* 0x0000004c00f88947 */ /* 0x010fea0003800000 */
.L_x_180:
[----:B---3--:R-:W-:-:S07]  /*4f90*/  MOV R0, UR21 ;  /* 0x0000001500007c02 */ /* 0x008fce0008000f00 */
.L_x_89:
[----:B---3--:R-:W-:-:S04]  /*4fa0*/  SHF.L.U32 R3, R15, 0x1f, RZ ;  /* 0x0000001f0f037819 */ /* 0x008fc800000006ff */
[----:B------:R3:W4:Y:S03]  /*4fb0*/  SYNCS.PHASECHK.TRANS64.TRYWAIT P0, [R0+URZ+0x78], R3 ;  /* 0x00007803000075a7 */ /* 0x00072600080011ff */
[----:B----4-:R-:W-:Y:S05]  /*4fc0*/  @!P0 NANOSLEEP.SYNCS 0x989680 ;  /* 0x009896800000895d */ /* 0x010fea0003900000 */
[----:B------:R-:W4:Y:S02]  /*4fd0*/  @!P0 SYNCS.PHASECHK.TRANS64 P0, [R0+URZ+0x78], R3 ;  /* 0x00007803000085a7 */ /* 0x000f2400080010ff */
[----:B-12-4-:R-:W-:Y:S05]  /*4fe0*/  @P0 EXIT ;  /* 0x000000000000094d */ /* 0x016fea0003800000 */
[----:B------:R-:W-:Y:S05]  /*4ff0*/  BRA `(.L_x_89) ;  /* 0xfffffffc00e87947 */ /* 0x000fea000383ffff */
.L_x_74:
[----:B------:R-:W-:-:S06]  /*5000*/  UISETP.GE.AND UP0, UPT, UR17, 0x4, UPT ;  /* 0x000000041100788c */ /* 0x000fcc000bf06270 */
[----:B------:R-:W-:-:S13]  /*5010*/  PLOP3.LUT P0, PT, PT, PT, UP0, 0x80, 0x8 ;  /* 0x000000000008781c */ /* 0x000fda0003f0f008 */
[----:B------:R-:W-:Y:S05]  /*5020*/  @!P0 EXIT ;  /* 0x000000000000894d */ /* 0x000fea0003800000 */
[----:B------:R-:W1:Y:S08]  /*5030*/  S2UR UR4, SR_CgaCtaId ;  /* 0x00000000000479c3 */ /* 0x000e700000008800 */
[----:B------:R-:W-:Y:S01]  /*5040*/  BAR.SYNC.DEFER_BLOCKING 0x6, 0xa0 ;  /* 0x0182800000007b1d */ /* 0x000fe20000010000 */
[C---:B------:R-:W-:Y:S01]  /*5050*/  IMAD.SHL.U32 R5, R94.reuse, 0x40, RZ ;  /* 0x000000405e057824 */ /* 0x040fe200078e00ff */
[C---:B------:R-:W-:Y:S01]  /*5060*/  R2P PR, R94.reuse, 0x6 ;  /* 0x000000065e007804 */ /* 0x040fe20000000000 */
[C---:B------:R-:W-:Y:S01]  /*5070*/  IMAD.SHL.U32 R2, R94.reuse, 0x8, RZ ;  /* 0x000000085e027824 */ /* 0x040fe200078e00ff */
[----:B------:R-:W-:Y:S01]  /*5080*/  CS2R R88, SRZ ;  /* 0x0000000000587805 */ /* 0x000fe2000001ff00 */
[----:B------:R-:W-:Y:S01]  /*5090*/  IMAD.U32 R37, R94, 0x10000, RZ ;  /* 0x000100005e257824 */ /* 0x000fe200078e00ff */
[----:B------:R-:W-:-:S02]  /*50a0*/  UMOV UR44, 0x400 ;  /* 0x00000400002c7882 */ /* 0x000fc40000000000 */
[----:B------:R-:W2:Y:S01]  /*50b0*/  LDC.64 R78, c[0x0][0x8b0] ;  /* 0x00022c00ff4e7b82 */ /* 0x000ea20000000a00 */
[C---:B------:R-:W-:Y:S01]  /*50c0*/  LOP3.LUT R3, R5.reuse, 0x1c0, RZ, 0xc0, !PT ;  /* 0x000001c005037812 */ /* 0x040fe200078ec0ff */
[----:B------:R-:W-:Y:S01]  /*50d0*/  IMAD.SHL.U32 R80, R94, 0x20, RZ ;  /* 0x000000205e507824 */ /* 0x000fe200078e00ff */
[----:B------:R-:W-:Y:S01]  /*50e0*/  LOP3.LUT R5, R5, 0x200, RZ, 0xc0, !PT ;  /* 0x0000020005057812 */ /* 0x000fe200078ec0ff */
[----:B------:R-:W-:Y:S01]  /*50f0*/  IMAD.MOV.U32 R92, RZ, RZ, 0x20 ;  /* 0x00000020ff5c7424 */ /* 0x000fe200078e00ff */
[----:B------:R-:W-:Y:S01]  /*5100*/  LOP3.LUT R2, R3, 0x38, R2, 0xf8, !PT ;  /* 0x0000003803027812 */ /* 0x000fe200078ef802 */
[----:B------:R-:W-:Y:S01]  /*5110*/  IMAD.MOV.U32 R91, RZ, RZ, 0x1 ;  /* 0x00000001ff5b7424 */ /* 0x000fe200078e00ff */
[----:B------:R-:W-:Y:S01]  /*5120*/  SHF.R.U32.HI R3, RZ, 0x1, R94 ;  /* 0x00000001ff037819 */ /* 0x000fe2000001165e */
[----:B------:R-:W3:Y:S01]  /*5130*/  LDC.64 R76, c[0x0][0x8a8] ;  /* 0x00022a00ff4c7b82 */ /* 0x000ee20000000a00 */
[----:B------:R-:W-:Y:S01]  /*5140*/  LOP3.LUT R37, R37, 0x600000, RZ, 0xc0, !PT ;  /* 0x0060000025257812 */ /* 0x000fe200078ec0ff */
[----:B------:R-:W-:Y:S01]  /*5150*/  IMAD.MOV.U32 R36, RZ, RZ, RZ ;  /* 0x000000ffff247224 */ /* 0x000fe200078e00ff */
[----:B------:R-:W-:Y:S01]  /*5160*/  LOP3.LUT R80, R5, 0xc00, R80, 0xf8, !PT ;  /* 0x00000c0005507812 */ /* 0x000fe200078ef850 */
[----:B------:R-:W-:Y:S01]  /*5170*/  IMAD.MOV.U32 R90, RZ, RZ, RZ ;  /* 0x000000ffff5a7224 */ /* 0x000fe200078e00ff */
[----:B------:R-:W-:Y:S01]  /*5180*/  LOP3.LUT R3, R2, 0x8, R3, 0x78, !PT ;  /* 0x0000000802037812 */ /* 0x000fe200078e7803 */
[----:B------:R-:W4:Y:S01]  /*5190*/  LDCU UR59, c[0x0][0x370] ;  /* 0x00006e00ff3b77ac */ /* 0x000f220008000800 */
[----:B------:R-:W-:-:S02]  /*51a0*/  SEL R93, R92, 0xffffffe0, !P2 ;  /* 0xffffffe05c5d7807 */ /* 0x000fc40005000000 */
[----:B------:R-:W-:Y:S01]  /*51b0*/  LOP3.LUT R80, R80, R3, RZ, 0xfc, !PT ;  /* 0x0000000350507212 */ /* 0x000fe200078efcff */
[----:B-1----:R-:W-:Y:S01]  /*51c0*/  ULEA UR44, UR4, UR44, 0x18 ;  /* 0x0000002c042c7291 */ /* 0x002fe2000f8ec0ff */
[----:B------:R-:W-:Y:S01]  /*51d0*/  LOP3.LUT R94, R94, 0x60, RZ, 0xc0, !PT ;  /* 0x000000605e5e7812 */ /* 0x000fe200078ec0ff */
[----:B------:R-:W1:Y:S01]  /*51e0*/  LDCU UR43, c[0x0][0xb0c] ;  /* 0x00016180ff2b77ac */ /* 0x000e620008000800 */
[----:B------:R-:W-:Y:S01]  /*51f0*/  SEL R92, R92, 0xffffffe0, !P1 ;  /* 0xffffffe05c5c7807 */ /* 0x000fe20004800000 */
[----:B------:R-:W-:Y:S01]  /*5200*/  UIADD3 UR4, UPT, UPT, UR44, 0x400, URZ ;  /* 0x000004002c047890 */ /* 0x000fe2000fffe0ff */
[----:B------:R-:W1:Y:S04]  /*5210*/  LDCU UR39, c[0x0][0xb30] ;  /* 0x00016600ff2777ac */ /* 0x000e680008000800 */
[----:B------:R-:W4:Y:S01]  /*5220*/  LDS R0, [UR44+0x140] ;  /* 0x0001402cff007984 */ /* 0x000f220008000800 */
[----:B------:R-:W-:Y:S01]  /*5230*/  IMAD.U32 R86, RZ, RZ, UR4 ;  /* 0x00000004ff567e24 */ /* 0x000fe2000f8e00ff */
[----:B------:R-:W1:Y:S01]  /*5240*/  LDCU.64 UR56, c[0x0][0x888] ;  /* 0x00011100ff3877ac */ /* 0x000e620008000a00 */
[----:B------:R-:W1:Y:S01]  /*5250*/  LDCU.64 UR40, c[0x0][0xb28] ;  /* 0x00016500ff2877ac */ /* 0x000e620008000a00 */
[----:B------:R-:W1:Y:S01]  /*5260*/  LDCU.64 UR62, c[0x0][0x890] ;  /* 0x00011200ff3e77ac */ /* 0x000e620008000a00 */
[----:B------:R-:W1:Y:S01]  /*5270*/  LDCU.128 UR52, c[0x0][0xb10] ;  /* 0x00016200ff3477ac */ /* 0x000e620008000c00 */
[----:B------:R-:W1:Y:S01]  /*5280*/  LDCU UR58, c[0x0][0x374] ;  /* 0x00006e80ff3a77ac */ /* 0x000e620008000800 */
[----:B------:R-:W-:Y:S01]  /*5290*/  UMOV UR47, URZ ;  /* 0x000000ff002f7c82 */ /* 0x000fe20008000000 */
[----:B------:R-:W-:Y:S01]  /*52a0*/  UMOV UR46, URZ ;  /* 0x000000ff002e7c82 */ /* 0x000fe20008000000 */
[----:B-1234-:R-:W-:-:S07]  /*52b0*/  IMAD.IADD R37, R0, 0x1, R37 ;  /* 0x0000000100257824 */ /* 0x01efce00078e0225 */
.L_x_133:
[C---:B------:R-:W-:Y:S02]  /*52c0*/  LEA R3, R88.reuse, UR44, 0x3 ;  /* 0x0000002c58037c11 */ /* 0x040fe4000f8e18ff */
[----:B------:R-:W-:Y:S02]  /*52d0*/  SHF.L.U32 R0, R89, 0x1f, RZ ;  /* 0x0000001f59007819 */ /* 0x000fe400000006ff */
[----:B------:R-:W-:Y:S02]  /*52e0*/  LEA R5, R88, UR44, 0x4 ;  /* 0x0000002c58057c11 */ /* 0x000fe4000f8e20ff */
[----:B-1----:R-:W1:Y:S02]  /*52f0*/  SYNCS.PHASECHK.TRANS64.TRYWAIT P0, [R3+URZ+0x90], R0 ;  /* 0x00009000030075a7 */ /* 0x002e6400080011ff */
[----:B-1----:R-:W-:Y:S05]  /*5300*/  @!P0 BRA `(.L_x_90) ;  /* 0x0000004c00308947 */ /* 0x002fea0003800000 */
.L_x_181:
        /* <DEDUP_REMOVED lines=11> */
[----:B------:R-:W-:Y:S01]  /*53c0*/  PLOP3.LUT P0, PT, PT, PT, UP1, 0x80, 0x8 ;  /* 0x000000000008781c */ /* 0x000fe20003f0f018 */
[----:B------:R-:W-:Y:S11]  /*53d0*/  UP2UR UR61, UPR, URZ, 0x2 ;  /* 0x00000002ff3d7883 */ /* 0x000ff60008000000 */
[----:B------:R-:W-:Y:S01]  /*53e0*/  @!UPT UIADD3 URZ, UPT, UPT, URZ, URZ, URZ ;  /* 0x000000fffffff290 */ /* 0x000fe2000fffe0ff */
[----:B-1----:R-:W-:Y:S02]  /*53f0*/  @P0 SHF.R.U32.HI R0, RZ, 0x10, R5 ;  /* 0x00000010ff000819 */ /* 0x002fe40000011605 */
        /* <DEDUP_REMOVED lines=12> */
[----:B------:R-:W2:Y:S01]  /*54c0*/  LDCU UR12, c[0x0][0xb20] ;  /* 0x00016400ff0c77ac */ /* 0x000ea20008000800 */
[----:B------:R-:W-:Y:S02]  /*54d0*/  UIMAD.WIDE.U32 UR4, UR58, UR55, URZ ;  /* 0x000000373a0472a5 */ /* 0x000fe4000f8e00ff */
[----:B------:R-:W-:Y:S02]  /*54e0*/  UIMAD.WIDE.U32 UR6, UR59, UR52, URZ ;  /* 0x000000343b0672a5 */ /* 0x000fe4000f8e00ff */
[----:B------:R-:W-:Y:S02]  /*54f0*/  UISETP.NE.AND UP0, UPT, UR54, 0x1, UPT ;  /* 0x000000013600788c */ /* 0x000fe4000bf05270 */
[----:B------:R-:W-:Y:S02]  /*5500*/  UIMAD.WIDE.U32 UR8, UR37, UR55, URZ ;  /* 0x00000037250872a5 */ /* 0x000fe4000f8e00ff */
[----:B------:R-:W-:Y:S02]  /*5510*/  UIMAD.WIDE.U32 UR10, UR38, UR52, URZ ;  /* 0x00000034260a72a5 */ /* 0x000fe4000f8e00ff */
[----:B------:R-:W-:Y:S02]  /*5520*/  UISETP.NE.AND UP1, UPT, UR43, 0x1, UPT ;  /* 0x000000012b00788c */ /* 0x000fe4000bf25270 */
[----:B------:R-:W-:Y:S01]  /*5530*/  UISETP.NE.AND UP2, UPT, UR42, 0x1, UPT ;  /* 0x000000012a00788c */ /* 0x000fe2000bf45270 */
[----:B------:R-:W-:Y:S02]  /*5540*/  UMOV UR4, UR5 ;  /* 0x0000000500047c82 */ /* 0x000fe40008000000 */
[----:B--2---:R-:W-:Y:S03]  /*5550*/  USHF.R.U32.HI UR5, URZ, UR12, UR4 ;  /* 0x0000000cff057299 */ /* 0x004fe60008011604 */
[----:B------:R-:W-:Y:S02]  /*5560*/  UMOV UR4, UR7 ;  /* 0x0000000700047c82 */ /* 0x000fe40008000000 */
[----:B------:R-:W-:Y:S02]  /*5570*/  USHF.R.U32.HI UR7, URZ, UR53, UR4 ;  /* 0x00000035ff077299 */ /* 0x000fe40008011604 */
[----:B------:R-:W-:Y:S02]  /*5580*/  USEL UR4, UR58, UR5, !UP0 ;  /* 0x000000053a047287 */ /* 0x000fe4000c000000 */
[----:B------:R-:W-:Y:S01]  /*5590*/  USEL UR7, UR59, UR7, !UP1 ;  /* 0x000000073b077287 */ /* 0x000fe2000c800000 */
[----:B------:R-:W-:Y:S01]  /*55a0*/  UMOV UR5, UR9 ;  /* 0x0000000900057c82 */ /* 0x000fe20008000000 */
[----:B------:R-:W-:Y:S02]  /*55b0*/  UIMAD.WIDE.U32 UR8, UR4, UR40, URZ ;  /* 0x00000028040872a5 */ /* 0x000fe4000f8e00ff */
[----:B------:R-:W-:Y:S03]  /*55c0*/  USHF.R.U32.HI UR6, URZ, UR12, UR5 ;  /* 0x0000000cff067299 */ /* 0x000fe60008011605 */
[----:B------:R-:W-:Y:S01]  /*55d0*/  UMOV UR5, UR11 ;  /* 0x0000000b00057c82 */ /* 0x000fe20008000000 */
[----:B------:R-:W-:Y:S02]  /*55e0*/  UIMAD.WIDE.U32 UR10, UR7, UR40, URZ ;  /* 0x00000028070a72a5 */ /* 0x000fe4000f8e00ff */
[----:B------:R-:W-:Y:S02]  /*55f0*/  USHF.R.U32.HI UR12, URZ, UR53, UR5 ;  /* 0x00000035ff0c7299 */ /* 0x000fe40008011605 */
[----:B------:R-:W-:Y:S01]  /*5600*/  USEL UR6, UR37, UR6, !UP0 ;  /* 0x0000000625067287 */ /* 0x000fe2000c000000 */
[----:B------:R-:W-:Y:S02]  /*5610*/  UMOV UR5, UR9 ;  /* 0x0000000900057c82 */ /* 0x000fe40008000000 */
[----:B------:R-:W-:Y:S01]  /*5620*/  UMOV UR10, UR11 ;  /* 0x0000000b000a7c82 */ /* 0x000fe20008000000 */
[----:B------:R-:W-:Y:S02]  /*5630*/  @UP2 USHF.R.U32.HI UR4, URZ, UR41, UR5 ;  /* 0x00000029ff042299 */ /* 0x000fe40008011605 */
[----:B------:R-:W-:Y:S02]  /*5640*/  @UP2 USHF.R.U32.HI UR7, URZ, UR41, UR10 ;  /* 0x00000029ff072299 */ /* 0x000fe4000801160a */
[----:B------:R-:W-:Y:S02]  /*5650*/  UIMAD UR4, UR42, UR4, URZ ;  /* 0x000000042a0472a4 */ /* 0x000fe4000f8e02ff */
        /* <DEDUP_REMOVED lines=8> */
[----:B------:R-:W-:Y:S02]  /*56e0*/  USEL UR11, UR6, UR4, !UP2 ;  /* 0x00000004060b7287 */ /* 0x000fe4000d000000 */
[----:B------:R-:W-:Y:S02]  /*56f0*/  UIADD3 UR8, UPT, UPT, -UR5, URZ, URZ ;  /* 0x000000ff05087290 */ /* 0x000fe4000fffe1ff */
[----:B------:R-:W-:Y:S01]  /*5700*/  UIADD3 UR10, UPT, UPT, -UR11, URZ, URZ ;  /* 0x000000ff0b0a7290 */ /* 0x000fe2000fffe1ff */
[----:B------:R-:W-:Y:S01]  /*5710*/  @!UP0 UMOV UR4, UR9 ;  /* 0x0000000900048c82 */ /* 0x000fe20008000000 */
[----:B------:R-:W-:Y:S02]  /*5720*/  UIADD3 UR9, UPT, UPT, -UR6, URZ, URZ ;  /* 0x000000ff06097290 */ /* 0x000fe4000fffe1ff */
[----:B------:R-:W-:Y:S02]  /*5730*/  @!UP0 USHF.R.U32.HI UR4, URZ, UR41, UR4 ;  /* 0x00000029ff048299 */ /* 0x000fe40008011604 */
[----:B------:R-:W-:Y:S02]  /*5740*/  UIMAD UR10, UR42, UR10, UR6 ;  /* 0x0000000a2a0a72a4 */ /* 0x000fe4000f8e0206 */
[----:B------:R-:W-:Y:S04]  /*5750*/  @!UP0 USEL UR4, UR5, UR4, !UP2 ;  /* 0x0000000405048287 */ /* 0x000fe8000d000000 */
[----:B------:R-:W-:Y:S02]  /*5760*/  @!UP0 UIMAD UR10, UR7, UR10, UR4 ;  /* 0x0000000a070a82a4 */ /* 0x000fe4000f8e0204 */
[----:B------:R-:W-:Y:S02]  /*5770*/  @!UP0 UIADD3 UR11, UPT, UPT, UR11, -UR4, URZ ;  /* 0x800000040b0b8290 */ /* 0x000fe4000fffe0ff */
[----:B------:R-:W-:Y:S02]  /*5780*/  UIMAD UR7, UR43, UR8, UR38 ;  /* 0x000000082b0772a4 */ /* 0x000fe4000f8e0226 */
[----:B------:R-:W-:Y:S02]  /*5790*/  @!UP0 UIMAD UR6, UR11, UR42, UR5 ;  /* 0x0000002a0b0682a4 */ /* 0x000fe4000f8e0205 */
[----:B------:R-:W-:Y:S01]  /*57a0*/  UIMAD UR4, UR54, UR9, UR37 ;  /* 0x00000009360472a4 */ /* 0x000fe2000f8e0225 */
[----:B------:R-:W-:Y:S02]  /*57b0*/  @!UP0 UMOV UR5, UR10 ;  /* 0x0000000a00058c82 */ /* 0x000fe40008000000 */
[----:B------:R-:W-:Y:S02]  /*57c0*/  UIMAD UR38, UR5, UR43, UR7 ;  /* 0x0000002b052672a4 */ /* 0x000fe4000f8e0207 */
[----:B------:R-:W-:Y:S11]  /*57d0*/  UIMAD UR37, UR6, UR54, UR4 ;  /* 0x00000036062572a4 */ /* 0x000ff6000f8e0204 */
[----:B------:R-:W-:Y:S01]  /*57e0*/  @!UPT UIADD3 URZ, UPT, UPT, URZ, URZ, URZ ;  /* 0x000000fffffff290 */ /* 0x000fe2000fffe0ff */
.L_x_91:
[----:B------:R-:W-:Y:S01]  /*57f0*/  UISETP.NE.AND UP0, UPT, UR39, 0x1, UPT ;  /* 0x000000012700788c */ /* 0x000fe2000bf05270 */
[----:B------:R-:W-:Y:S01]  /*5800*/  LOP3.LUT P0, RZ, R86, 0x3f0, RZ, 0xc0, !PT ;  /* 0x000003f056ff7812 */ /* 0x000fe2000780c0ff */
[----:B------:R-:W-:Y:S01]  /*5810*/  USHF.L.U32 UR50, UR16, 0x6, URZ ;  /* 0x0000000610327899 */ /* 0x000fe200080006ff */
[----:B------:R-:W-:Y:S01]  /*5820*/  BSSY.RECONVERGENT B6, `(.L_x_92) ;  /* 0x0000034000067945 */ /* 0x000fe20003800200 */
[----:B------:R-:W-:Y:S01]  /*5830*/  USHF.L.U32 UR49, UR20, 0x8, URZ ;  /* 0x0000000814317899 */ /* 0x000fe200080006ff */
[----:B------:R-:W-:Y:S06]  /*5840*/  IADD3 R88, PT, PT, R88, 0x1, RZ ;  /* 0x0000000158587810 */ /* 0x000fec0007ffe0ff */
[----:B------:R-:W2:Y:S01]  /*5850*/  @!UP0 LDCU.128 UR12, c[0x0][0xb10] ;  /* 0x00016200ff0c87ac */ /* 0x000ea20008000c00 */
[----:B------:R-:W3:Y:S01]  /*5860*/  @!UP0 LDCU UR5, c[0x0][0xb0c] ;  /* 0x00016180ff0587ac */ /* 0x000ee20008000800 */
[----:B------:R-:W4:Y:S01]  /*5870*/  @!UP0 LDCU UR10, c[0x0][0xb20] ;  /* 0x00016400ff0a87ac */ /* 0x000f220008000800 */
[----:B--2---:R-:W-:Y:S02]  /*5880*/  UIMAD.WIDE.U32 UR8, UR38, UR12, URZ ;  /* 0x0000000c260872a5 */ /* 0x004fe4000f8e00ff */
[----:B------:R-:W-:Y:S02]  /*5890*/  UIMAD.WIDE.U32 UR6, UR37, UR15, URZ ;  /* 0x0000000f250672a5 */ /* 0x000fe4000f8e00ff */
[----:B------:R-:W-:Y:S03]  /*58a0*/  @!UP0 UISETP.NE.AND UP1, UPT, UR14, 0x1, UPT ;  /* 0x000000010e00888c */ /* 0x000fe6000bf25270 */
[----:B------:R-:W-:Y:S01]  /*58b0*/  @!UP0 UMOV UR4, UR9 ;  /* 0x0000000900048c82 */ /* 0x000fe20008000000 */
[----:B---3--:R-:W-:Y:S02]  /*58c0*/  @!UP0 UISETP.NE.AND UP2, UPT, UR5, 0x1, UPT ;  /* 0x000000010500888c */ /* 0x008fe4000bf45270 */
[----:B------:R-:W-:Y:S01]  /*58d0*/  @!UP0 USHF.R.U32.HI UR4, URZ, UR13, UR4 ;  /* 0x0000000dff048299 */ /* 0x000fe20008011604 */
[----:B------:R-:W-:Y:S02]  /*58e0*/  @!UP0 UMOV UR6, UR7 ;  /* 0x0000000700068c82 */ /* 0x000fe40008000000 */
[----:B----4-:R-:W-:Y:S02]  /*58f0*/  @!UP0 USHF.R.U32.HI UR6, URZ, UR10, UR6 ;  /* 0x0000000aff068299 */ /* 0x010fe40008011606 */
[----:B------:R-:W-:Y:S02]  /*5900*/  @!UP0 USEL UR7, UR38, UR4, !UP2 ;  /* 0x0000000426078287 */ /* 0x000fe4000d000000 */
[----:B------:R-:W-:Y:S04]  /*5910*/  @!UP0 USEL UR6, UR37, UR6, !UP1 ;  /* 0x0000000625068287 */ /* 0x000fe8000c800000 */
[----:B------:R-:W-:Y:S02]  /*5920*/  @!UP0 UIADD3 UR4, UPT, UPT, -UR7, UR6, URZ ;  /* 0x0000000607048290 */ /* 0x000fe4000fffe1ff */
[----:B------:R-:W-:Y:S02]  /*5930*/  @!UP0 UIADD3 UR6, UPT, UPT, UR7, -UR6, URZ ;  /* 0x8000000607068290 */ /* 0x000fe4000fffe0ff */
[----:B------:R-:W-:Y:S02]  /*5940*/  @!UP0 UIMAD UR38, UR4, UR5, UR38 ;  /* 0x00000005042682a4 */ /* 0x000fe4000f8e0226 */
[----:B------:R-:W-:Y:S01]  /*5950*/  @!UP0 UIMAD UR37, UR6, UR14, UR37 ;  /* 0x0000000e062582a4 */ /* 0x000fe2000f8e0225 */
[----:B------:R-:W-:Y:S11]  /*5960*/  @!P0 BRA `(.L_x_93) ;  /* 0x00000000007c8947 */ /* 0x000ff60003800000 */
[----:B------:R-:W2:Y:S01]  /*5970*/  LDCU.64 UR8, c[0x4][0x80] ;  /* 0x01001000ff0877ac */ /* 0x000ea20008000a00 */
[----:B------:R-:W-:Y:S01]  /*5980*/  MOV R2, 0x0 ;  /* 0x0000000000027802 */ /* 0x000fe20000000f00 */
[----:B------:R-:W-:Y:S02]  /*5990*/  HFMA2 R12, -RZ, RZ, 0, 5.9604644775390625e-08 ;  /* 0x00000001ff0c7431 */ /* 0x000fe400000001ff */
[----:B------:R-:W-:Y:S01]  /*59a0*/  IMAD.MOV.U32 R8, RZ, RZ, 0x70 ;  /* 0x00000070ff087424 */ /* 0x000fe200078e00ff */
[----:B------:R3:W4:Y:S01]  /*59b0*/  LDC.64 R14, c[0x4][R2] ;  /* 0x01000000020e7b82 */ /* 0x0007220000000a00 */
[----:B------:R-:W1:Y:S01]  /*59c0*/  LDCU.64 UR6, c[0x4][0x88] ;  /* 0x01001100ff0677ac */ /* 0x000e620008000a00 */
[----:B------:R-:W-:Y:S01]  /*59d0*/  IMAD.MOV.U32 R13, RZ, RZ, RZ ;  /* 0x000000ffff0d7224 */ /* 0x000fe200078e00ff */
[----:B------:R-:W1:Y:S01]  /*59e0*/  LDCU.64 UR4, c[0x4][0x8] ;  /* 0x01000100ff0477ac */ /* 0x000e620008000a00 */
[----:B--2---:R-:W-:Y:S01]  /*59f0*/  MOV R5, UR9 ;  /* 0x0000000900057c02 */ /* 0x004fe20008000f00 */
[----:B------:R-:W-:Y:S01]  /*5a00*/  IMAD.U32 R4, RZ, RZ, UR8 ;  /* 0x00000008ff047e24 */ /* 0x000fe2000f8e00ff */
[----:B-1----:R-:W-:Y:S01]  /*5a10*/  MOV R7, UR7 ;  /* 0x0000000700077c02 */ /* 0x002fe20008000f00 */
[----:B------:R-:W-:Y:S01]  /*5a20*/  IMAD.U32 R6, RZ, RZ, UR6 ;  /* 0x00000006ff067e24 */ /* 0x000fe2000f8e00ff */
[----:B------:R-:W-:Y:S01]  /*5a30*/  MOV R11, UR5 ;  /* 0x00000005000b7c02 */ /* 0x000fe20008000f00 */
[----:B------:R-:W-:Y:S02]  /*5a40*/  IMAD.U32 R10, RZ, RZ, UR4 ;  /* 0x00000004ff0a7e24 */ /* 0x000fe4000f8e00ff */
[----:B------:R-:W-:Y:S07]  /*5a50*/  LEPC R20, `(.L_x_94) ;  /* 0x000000001014794e */ /* 0x000fee0000000000 */
[----:B---345:R-:W-:Y:S05]  /*5a60*/  CALL.ABS.NOINC R14 ;  /* 0x000000000e007343 */ /* 0x038fea0003c00000 */
.L_x_94:
[----:B------:R-:W1:Y:S01]  /*5a70*/  LDCU.64 UR8, c[0x4][0x80] ;  /* 0x01001000ff0877ac */ /* 0x000e620008000a00 */
[----:B------:R-:W2:Y:S01]  /*5a80*/  LDC.64 R2, c[0x4][R2] ;  /* 0x0100000002027b82 */ /* 0x000ea20000000a00 */
[----:B------:R-:W-:Y:S02]  /*5a90*/  HFMA2 R12, -RZ, RZ, 0, 5.9604644775390625e-08 ;  /* 0x00000001ff0c7431 */ /* 0x000fe400000001ff */
[----:B------:R-:W-:Y:S02]  /*5aa0*/  IMAD.MOV.U32 R8, RZ, RZ, 0x70 ;  /* 0x00000070ff087424 */ /* 0x000fe400078e00ff */
[----:B------:R-:W-:Y:S01]  /*5ab0*/  IMAD.MOV.U32 R13, RZ, RZ, RZ ;  /* 0x000000ffff0d7224 */ /* 0x000fe200078e00ff */
[----:B------:R-:W3:Y:S01]  /*5ac0*/  LDCU.64 UR6, c[0x4][0x88] ;  /* 0x01001100ff0677ac */ /* 0x000ee20008000a00 */
[----:B------:R-:W4:Y:S01]  /*5ad0*/  LDCU.64 UR4, c[0x4][0x8] ;  /* 0x01000100ff0477ac */ /* 0x000f220008000a00 */
[----:B-1----:R-:W-:Y:S02]  /*5ae0*/  MOV R4, UR8 ;  /* 0x0000000800047c02 */ /* 0x002fe40008000f00 */
[----:B------:R-:W-:Y:S02]  /*5af0*/  MOV R5, UR9 ;  /* 0x0000000900057c02 */ /* 0x000fe40008000f00 */
[----:B---3--:R-:W-:Y:S01]  /*5b00*/  MOV R7, UR7 ;  /* 0x0000000700077c02 */ /* 0x008fe20008000f00 */
[----:B------:R-:W-:Y:S01]  /*5b10*/  IMAD.U32 R6, RZ, RZ, UR6 ;  /* 0x00000006ff067e24 */ /* 0x000fe2000f8e00ff */
[----:B----4-:R-:W-:Y:S01]  /*5b20*/  MOV R11, UR5 ;  /* 0x00000005000b7c02 */ /* 0x010fe20008000f00 */
[----:B------:R-:W-:Y:S02]  /*5b30*/  IMAD.U32 R10, RZ, RZ, UR4 ;  /* 0x00000004ff0a7e24 */ /* 0x000fe4000f8e00ff */
[----:B------:R-:W-:Y:S07]  /*5b40*/  LEPC R20, `(.L_x_93) ;  /* 0x000000001014794e */ /* 0x000fee0000000000 */
[----:B--2---:R-:W-:Y:S05]  /*5b50*/  CALL.ABS.NOINC R2 ;  /* 0x0000000002007343 */ /* 0x004fea0003c00000 */
.L_x_93:
[----:B------:R-:W-:Y:S05]  /*5b60*/  BSYNC.RECONVERGENT B6 ;  /* 0x0000000000067941 */ /* 0x000fea0003800200 */
.L_x_92:
[----:B------:R-:W-:Y:S01]  /*5b70*/  R2UR UR4, R85 ;  /* 0x00000000550472ca */ /* 0x000fe200000e0000 */
[----:B------:R-:W-:Y:S01]  /*5b80*/  UISETP.NE.U32.AND UP0, UPT, UR62, URZ, UPT ;  /* 0x000000ff3e00728c */ /* 0x000fe2000bf05070 */
[----:B------:R-:W-:Y:S02]  /*5b90*/  ISETP.NE.U32.AND P4, PT, R78, RZ, PT ;  /* 0x000000ff4e00720c */ /* 0x000fe40003f85070 */
[----:B------:R-:W-:Y:S01]  /*5ba0*/  ISETP.NE.U32.AND P2, PT, RZ, UR56, PT ;  /* 0x00000038ff007c0c */ /* 0x000fe2000bf45070 */
[----:B------:R-:W-:Y:S01]  /*5bb0*/  UISETP.NE.AND.EX UP1, UPT, UR63, URZ, UPT, UP0 ;  /* 0x000000ff3f00728c */ /* 0x000fe2000bf25300 */
[----:B------:R-:W-:Y:S01]  /*5bc0*/  ISETP.NE.AND.EX P4, PT, R79, RZ, PT, P4 ;  /* 0x000000ff4f00720c */ /* 0x000fe20003f85340 */
[----:B------:R-:W-:Y:S01]  /*5bd0*/  UPLOP3.LUT UP0, UPT, UPT, UPT, UPT, 0x40, 0x4 ;  /* 0x000000000004789c */ /* 0x000fe20003f0e870 */
[----:B------:R-:W-:Y:S05]  /*5be0*/  ISETP.NE.AND.EX P2, PT, RZ, UR57, PT, P2 ;  /* 0x00000039ff007c0c */ /* 0x000fea000bf45320 */
[----:B------:R-:W-:Y:S06]  /*5bf0*/  UISETP.NE.AND UP2, UPT, UR4, URZ, UPT ;  /* 0x000000ff0400728c */ /* 0x000fec000bf45270 */
[----:B------:R-:W-:Y:S05]  /*5c00*/  PLOP3.LUT P1, PT, PT, PT, UP2, 0x80, 0x8 ;  /* 0x000000000008781c */ /* 0x000fea0003f2f028 */
[----:B------:R-:W-:Y:S06]  /*5c10*/  @UP2 UPLOP3.LUT UP0, UPT, UPT, UPT, UP1, 0x80, 0x8 ;  /* 0x000000000008289c */ /* 0x000fec0003f0f010 */
[----:B------:R-:W-:Y:S01]  /*5c20*/  PLOP3.LUT P0, PT, PT, PT, UP0, 0x80, 0x8 ;  /* 0x000000000008781c */ /* 0x000fe20003f0f008 */
[----:B------:R-:W-:Y:S01]  /*5c30*/  @!UPT UIADD3 URZ, UPT, UPT, URZ, URZ, URZ ;  /* 0x000000fffffff290 */ /* 0x000fe2000fffe0ff */
[----:B------:R-:W-:Y:S11]  /*5c40*/  BRA.U !UP1, `(.L_x_95) ;  /* 0x00000001093c7547 */ /* 0x000ff6000b800000 */
[----:B------:R-:W-:Y:S01]  /*5c50*/  UISETP.NE.U32.AND UP0, UPT, UR56, URZ, UPT ;  /* 0x000000ff3800728c */ /* 0x000fe2000bf05070 */
[----:B-1----:R-:W-:Y:S01]  /*5c60*/  HFMA2 R0, -RZ, RZ, 0, 5.9604644775390625e-08 ;  /* 0x00000001ff007431 */ /* 0x002fe200000001ff */
[----:B------:R-:W1:Y:S01]  /*5c70*/  LDCU.64 UR8, c[0x0][0x358] ;  /* 0x00006b00ff0877ac */ /* 0x000e620008000a00 */
[----:B------:R-:W-:Y:S01]  /*5c80*/  IMAD.MOV.U32 R81, RZ, RZ, 0x1 ;  /* 0x00000001ff517424 */ /* 0x000fe200078e00ff */
[----:B------:R-:W-:Y:S06]  /*5c90*/  UISETP.NE.AND.EX UP0, UPT, UR57, URZ, UPT, UP0 ;  /* 0x000000ff3900728c */ /* 0x000fec000bf05300 */
[----:B------:R-:W-:Y:S05]  /*5ca0*/  PLOP3.LUT P3, PT, PT, PT, UP0, 0x80, 0x8 ;  /* 0x000000000008781c */ /* 0x000fea0003f6f008 */
[----:B------:R-:W2:Y:S01]  /*5cb0*/  @UP0 LDCU.64 UR4, c[0x0][0x888] ;  /* 0x00011100ff0407ac */ /* 0x000ea20008000a00 */
[----:B------:R-:W-:Y:S07]  /*5cc0*/  @UP0 UIMAD UR6, UR36, UR62, URZ ;  /* 0x0000003e240602a4 */ /* 0x000fee000f8e02ff */
[----:B------:R-:W-:Y:S01]  /*5cd0*/  @!P3 PRMT R81, R0, 0x7610, R81 ;  /* 0x000076100051b816 */ /* 0x000fe20000000051 */
[----:B--2---:R-:W-:Y:S06]  /*5ce0*/  @UP0 UIMAD.WIDE UR4, UR6, 0x4, UR4 ;  /* 0x00000004060408a5 */ /* 0x004fec000f8e0204 */
[----:B------:R-:W-:Y:S01]  /*5cf0*/  IMAD.U32 R2, RZ, RZ, UR4 ;  /* 0x00000004ff027e24 */ /* 0x000fe2000f8e00ff */
[----:B------:R-:W-:Y:S04]  /*5d00*/  MOV R3, UR5 ;  /* 0x0000000500037c02 */ /* 0x000fe80008000f00 */
[----:B------:R-:W2:Y:S01]  /*5d10*/  @!UP0 LDCU UR4, c[0x0][0x880] ;  /* 0x00011000ff0487ac */ /* 0x000ea20008000800 */
[----:B-1---5:R3:W5:Y:S02]  /*5d20*/  @P3 LDG.E R41, desc[UR8][R2.64] ;  /* 0x0000000802293981 */ /* 0x022764000c1e1900 */
[----:B--23--:R-:W-:Y:S02]  /*5d30*/  @!P3 IMAD.U32 R41, RZ, RZ, UR4 ;  /* 0x00000004ff29be24 */ /* 0x00cfe4000f8e00ff */
.L_x_95:
[----:B------:R-:W-:Y:S05]  /*5d40*/  @!P4 BRA `(.L_x_96) ;  /* 0x000000000024c947 */ /* 0x000fea0003800000 */
[----:B------:R-:W-:Y:S01]  /*5d50*/  ISETP.NE.U32.AND P3, PT, R76, RZ, PT ;  /* 0x000000ff4c00720c */ /* 0x000fe20003f65070 */
[----:B------:R-:W2:Y:S03]  /*5d60*/  LDCU.64 UR4, c[0x0][0x358] ;  /* 0x00006b00ff0477ac */ /* 0x000ea60008000a00 */
[----:B------:R-:W-:Y:S11]  /*5d70*/  ISETP.NE.AND.EX P3, PT, R77, RZ, PT, P3 ;  /* 0x000000ff4d00720c */ /* 0x000ff60003f65330 */
[----:B------:R-:W-:Y:S02]  /*5d80*/  @!UPT UIADD3 URZ, UPT, UPT, URZ, URZ, URZ ;  /* 0x000000fffffff290 */ /* 0x000fe4000fffe0ff */
[----:B------:R-:W3:Y:S01]  /*5d90*/  @P3 LDC.64 R2, c[0x0][0x8a8] ;  /* 0x00022a00ff023b82 */ /* 0x000ee20000000a00 */
[----:B-1----:R-:W-:Y:S04]  /*5da0*/  @P3 IMAD R0, R78, UR36, RZ ;  /* 0x000000244e003c24 */ /* 0x002fe8000f8e02ff */
[----:B---3--:R-:W-:Y:S05]  /*5db0*/  @P3 IMAD.WIDE R2, R0, 0x4, R2 ;  /* 0x0000000400023825 */ /* 0x008fea00078e0202 */
[----:B--2--5:R2:W5:Y:S02]  /*5dc0*/  @P3 LDG.E R38, desc[UR4][R2.64] ;  /* 0x0000000402263981 */ /* 0x024564000c1e1900 */
[----:B--2---:R-:W3:Y:S02]  /*5dd0*/  @!P3 LDC R38, c[0x0][0x8a0] ;  /* 0x00022800ff26bb82 */ /* 0x004ee40000000800 */
.L_x_96:
[----:B-----5:R-:W-:Y:S01]  /*5de0*/  FSETP.NEU.AND P3, PT, R41, RZ, PT ;  /* 0x000000ff2900720b */ /* 0x020fe20003f6d000 */
[----:B------:R-:W-:Y:S01]  /*5df0*/  IMAD.SHL.U32 R47, R80, 0x2, RZ ;  /* 0x00000002502f7824 */ /* 0x000fe200078e00ff */
[----:B------:R-:W-:Y:S01]  /*5e00*/  SEL R5, RZ, 0xffffffff, P2 ;  /* 0xffffffffff057807 */ /* 0x000fe20001000000 */
[----:B------:R-:W-:Y:S01]  /*5e10*/  BSSY B1, `(.L_x_97) ;  /* 0x0000044000017945 */ /* 0x000fe20003800000 */
[----:B------:R-:W-:Y:S01]  /*5e20*/  @P1 LOP3.LUT P2, RZ, R81, 0xff, RZ, 0xc0, !PT ;  /* 0x000000ff51ff1812 */ /* 0x000fe2000784c0ff */
[----:B------:R-:W-:Y:S01]  /*5e30*/  VIADD R97, R47, UR44 ;  /* 0x0000002c2f617c36 */ /* 0x000fe20008000000 */
[----:B------:R-:W-:Y:S01]  /*5e40*/  @P1 SEL R2, RZ, 0xffffffff, P3 ;  /* 0xffffffffff021807 */ /* 0x000fe20001800000 */
[----:B------:R-:W-:Y:S01]  /*5e50*/  IMAD.MOV.U32 R60, RZ, RZ, 0x1 ;  /* 0x00000001ff3c7424 */ /* 0x000fe200078e00ff */
[----:B------:R-:W-:Y:S01]  /*5e60*/  LOP3.LUT R91, R91, 0x1, RZ, 0x3c, !PT ;  /* 0x000000015b5b7812 */ /* 0x000fe200078e3cff */
[----:B------:R-:W-:Y:S01]  /*5e70*/  IMAD.MOV.U32 R46, RZ, RZ, RZ ;  /* 0x000000ffff2e7224 */ /* 0x000fe200078e00ff */
[----:B------:R-:W-:Y:S02]  /*5e80*/  @P0 SEL R2, R5, R2, !P2 ;  /* 0x0000000205020207 */ /* 0x000fe40005000000 */
[----:B------:R-:W-:Y:S02]  /*5e90*/  CS2R R74, SRZ ;  /* 0x00000000004a7805 */ /* 0x000fe4000001ff00 */
[----:B------:R-:W-:Y:S02]  /*5ea0*/  LEA R98, R36, UR44, 0x3 ;  /* 0x0000002c24627c11 */ /* 0x000fe4000f8e18ff */
[----:B------:R-:W-:Y:S02]  /*5eb0*/  CS2R R72, SRZ ;  /* 0x0000000000487805 */ /* 0x000fe4000001ff00 */
[----:B------:R-:W-:Y:S02]  /*5ec0*/  @P1 LOP3.LUT R2, R2, 0x1, RZ, 0xc0, !PT ;  /* 0x0000000102021812 */ /* 0x000fe400078ec0ff */
[----:B------:R-:W-:Y:S02]  /*5ed0*/  CS2R R66, SRZ ;  /* 0x0000000000427805 */ /* 0x000fe4000001ff00 */
[----:B------:R-:W-:Y:S02]  /*5ee0*/  SHF.L.U32 R3, R90, 0x1f, RZ ;  /* 0x0000001f5a037819 */ /* 0x000fe400000006ff */
[----:B------:R-:W-:Y:S02]  /*5ef0*/  CS2R R64, SRZ ;  /* 0x0000000000407805 */ /* 0x000fe4000001ff00 */
[----:B------:R-:W-:Y:S02]  /*5f00*/  ISETP.NE.U32.OR P6, PT, R2, 0x1, !P1 ;  /* 0x000000010200780c */ /* 0x000fe40004fc5470 */
[----:B------:R-:W-:Y:S02]  /*5f10*/  CS2R R58, SRZ ;  /* 0x00000000003a7805 */ /* 0x000fe4000001ff00 */
[----:B------:R-:W-:Y:S02]  /*5f20*/  PLOP3.LUT P2, PT, PT, PT, UP1, 0x80, 0x8 ;  /* 0x000000000008781c */ /* 0x000fe40003f4f018 */
[----:B------:R-:W-:Y:S02]  /*5f30*/  CS2R R56, SRZ ;  /* 0x0000000000387805 */ /* 0x000fe4000001ff00 */
[----:B------:R-:W-:Y:S02]  /*5f40*/  LEA.HI R39, R36, R36, RZ, 0x1 ;  /* 0x0000002424277211 */ /* 0x000fe400078f08ff */
[----:B------:R-:W-:Y:S02]  /*5f50*/  CS2R R50, SRZ ;  /* 0x0000000000327805 */ /* 0x000fe4000001ff00 */
[----:B------:R-:W-:Y:S02]  /*5f60*/  LOP3.LUT P4, R87, R81, 0xff, RZ, 0xc0, !PT ;  /* 0x000000ff51577812 */ /* 0x000fe4000788c0ff */
[----:B------:R-:W-:Y:S02]  /*5f70*/  CS2R R48, SRZ ;  /* 0x0000000000307805 */ /* 0x000fe4000001ff00 */
[----:B------:R-:W-:Y:S01]  /*5f80*/  SEL R2, RZ, 0xffffffff, P3 ;  /* 0xffffffffff027807 */ /* 0x000fe20001800000 */
[C---:B-1----:R-:W-:Y:S01]  /*5f90*/  IMAD.SHL.U32 R0, R39.reuse, 0x80, RZ ;  /* 0x0000008027007824 */ /* 0x042fe200078e00ff */
[----:B------:R-:W-:Y:S01]  /*5fa0*/  LOP3.LUT R39, R39, 0xffe, RZ, 0xc0, !PT ;  /* 0x00000ffe27277812 */ /* 0x000fe200078ec0ff */
[----:B------:R-:W-:Y:S01]  /*5fb0*/  VIADD R99, R97, 0x400 ;  /* 0x0000040061637836 */ /* 0x000fe20000000000 */
[----:B------:R-:W-:Y:S01]  /*5fc0*/  P2R R95, PR, RZ, 0x40 ;  /* 0x00000040ff5f7803 */ /* 0x000fe20000000000 */
[----:B------:R-:W-:Y:S01]  /*5fd0*/  IMAD.IADD R96, R92, 0x1, R97 ;  /* 0x000000015c607824 */ /* 0x000fe200078e0261 */
[----:B------:R-:W-:Y:S01]  /*5fe0*/  @P6 SHF.L.U32 R4, R91, 0x1f, RZ ;  /* 0x0000001f5b046819 */ /* 0x000fe200000006ff */
[----:B------:R-:W-:Y:S01]  /*5ff0*/  IMAD.IADD R39, R36, 0x1, -R39 ;  /* 0x0000000124277824 */ /* 0x000fe200078e0a27 */
[----:B------:R-:W-:Y:S02]  /*6000*/  @P2 SEL R2, R5, R2, !P4 ;  /* 0x0000000205022207 */ /* 0x000fe40006000000 */
[----:B------:R-:W1:Y:S01]  /*6010*/  @P6 SYNCS.PHASECHK.TRANS64.TRYWAIT P1, [UR44+0x40], R4 ;  /* 0x00004004ff0065a7 */ /* 0x000e62000802112c */
[----:B------:R-:W-:Y:S02]  /*6020*/  LOP3.LUT R0, R0, 0xffffff00, RZ, 0xc0, !PT ;  /* 0xffffff0000007812 */ /* 0x000fe400078ec0ff */
[----:B------:R-:W-:Y:S03]  /*6030*/  LOP3.LUT R2, R2, 0x1, RZ, 0xc0, !PT ;  /* 0x0000000102027812 */ /* 0x000fe600078ec0ff */
[----:B------:R-:W-:Y:S01]  /*6040*/  IMAD.IADD R0, R37, 0x1, R0 ;  /* 0x0000000125007824 */ /* 0x000fe200078e0200 */
[----:B------:R-:W-:Y:S03]  /*6050*/  ISETP.NE.U32.AND P5, PT, R2, 0x1, PT ;  /* 0x000000010200780c */ /* 0x000fe60003fa5070 */
[----:B------:R-:W-:Y:S01]  /*6060*/  IMAD R39, R39, 0x100000, R0 ;  /* 0x0010000027277824 */ /* 0x000fe200078e0200 */
[----:B------:R-:W-:Y:S01]  /*6070*/  P2R R61, PR, RZ, 0x20 ;  /* 0x00000020ff3d7803 */ /* 0x000fe20000000000 */
[----:B------:R2:W4:Y:S01]  /*6080*/  SYNCS.PHASECHK.TRANS64.TRYWAIT P0, [R98+URZ+0xb0], R3 ;  /* 0x0000b003620075a7 */ /* 0x00052200080011ff */
[----:B-1----:R-:W-:Y:S01]  /*6090*/  @P6 SEL R60, RZ, 0x1, !P1 ;  /* 0x00000001ff3c6807 */ /* 0x002fe20004800000 */
[----:B--2---:R-:W-:Y:S06]  /*60a0*/  @!P6 BRA `(.L_x_98) ;  /* 0x000000000068e947 */ /* 0x004fec0003800000 */
[C---:B------:R-:W-:Y:S01]  /*60b0*/  @P5 IMAD R5, R93.reuse, 0x2, R99 ;  /* 0x000000025d055824 */ /* 0x040fe200078e0263 */
[----:B------:R-:W-:Y:S01]  /*60c0*/  ISETP.NE.AND P1, PT, R60, RZ, PT ;  /* 0x000000ff3c00720c */ /* 0x000fe20003f25270 */
[----:B------:R-:W-:Y:S01]  /*60d0*/  @P5 IMAD R2, R93, 0x2, R97 ;  /* 0x000000025d025824 */ /* 0x000fe200078e0261 */
[----:B------:R-:W-:Y:S01]  /*60e0*/  BSSY B0, `(.L_x_99) ;  /* 0x000000e000007945 */ /* 0x000fe20003800000 */
[----:B------:R-:W-:Y:S01]  /*60f0*/  IMAD.MOV.U32 R74, RZ, RZ, RZ ;  /* 0x000000ffff4a7224 */ /* 0x000fe200078e00ff */
[----:B------:R-:W-:Y:S01]  /*6100*/  CS2R R66, SRZ ;  /* 0x0000000000427805 */ /* 0x000fe2000001ff00 */
[----:B------:R-:W-:Y:S01]  /*6110*/  @P5 IMAD.IADD R4, R92, 0x1, R5 ;  /* 0x000000015c045824 */ /* 0x000fe200078e0205 */
[----:B------:R-:W-:Y:S02]  /*6120*/  CS2R R64, SRZ ;  /* 0x0000000000407805 */ /* 0x000fe4000001ff00 */
[----:B------:R-:W-:Y:S02]  /*6130*/  CS2R R72, SRZ ;  /* 0x0000000000487805 */ /* 0x000fe4000001ff00 */
[----:B------:R-:W-:Y:S02]  /*6140*/  CS2R R50, SRZ ;  /* 0x0000000000327805 */ /* 0x000fe4000001ff00 */
[----:B------:R-:W-:Y:S02]  /*6150*/  CS2R R48, SRZ ;  /* 0x0000000000307805 */ /* 0x000fe4000001ff00 */
[----:B------:R-:W-:Y:S02]  /*6160*/  CS2R R58, SRZ ;  /* 0x00000000003a7805 */ /* 0x000fe4000001ff00 */
[----:B------:R-:W-:Y:S01]  /*6170*/  CS2R R56, SRZ ;  /* 0x0000000000387805 */ /* 0x000fe2000001ff00 */
[----:B------:R-:W-:Y:S06]  /*6180*/  @P1 BRA `(.L_x_100) ;  /* 0x00000000000c1947 */ /* 0x000fec0003800000 */
[----:B------:R-:W-:Y:S04]  /*6190*/  SHF.L.U32 R5, R91, 0x1f, RZ ;  /* 0x0000001f5b057819 */ /* 0x000fe800000006ff */
[----:B------:R-:W1:Y:S02]  /*61a0*/  SYNCS.PHASECHK.TRANS64.TRYWAIT P1, [UR44+0x40], R5 ;  /* 0x00004005ff0075a7 */ /* 0x000e64000802112c */
[----:B-1----:R-:W-:Y:S05]  /*61b0*/  @!P1 BRA `(.L_x_101) ;  /* 0x0000003c00989947 */ /* 0x002fea0003800000 */
.L_x_100:
[----:B------:R-:W-:Y:S05]  /*61c0*/  BSYNC B0 ;  /* 0x0000000000007941 */ /* 0x000fea0003800000 */
.L_x_99:
[----:B------:R-:W-:Y:S01]  /*61d0*/  ISETP.NE.AND P1, PT, R61, RZ, PT ;  /* 0x000000ff3d00720c */ /* 0x000fe20003f25270 */
[----:B------:R-:W-:Y:S11]  /*61e0*/  HFMA2 R46, -RZ, RZ, 0, 5.9604644775390625e-08 ;  /* 0x00000001ff2e7431 */ /* 0x000ff600000001ff */
[----:B------:R-:W-:Y:S01]  /*61f0*/  @!UPT UIADD3 URZ, UPT, UPT, URZ, URZ, URZ ;  /* 0x000000fffffff290 */ /* 0x000fe2000fffe0ff */
[----:B------:R-:W-:Y:S05]  /*6200*/  @P1 WARPSYNC.ALL ;  /* 0x0000000000001948 */ /* 0x000fea0003800000 */
[----:B------:R2:W1:Y:S04]  /*6210*/  @P1 LDSM.16.M88.4 R64, [R2+0x400] ;  /* 0x000400000240183b */ /* 0x0004680000000200 */
[----:B------:R2:W1:Y:S04]  /*6220*/  @P1 LDSM.16.M88.4 R72, [R4] ;  /* 0x000000000448183b */ /* 0x0004680000000200 */
[----:B------:R2:W1:Y:S04]  /*6230*/  @P1 LDSM.16.M88.4 R48, [R47+UR44+0x400] ;  /* 0x0004002c2f30183b */ /* 0x0004680008000200 */
[----:B------:R2:W1:Y:S02]  /*6240*/  @P1 LDSM.16.M88.4 R56, [R96+0x400] ;  /* 0x000400006038183b */ /* 0x0004640000000200 */
.L_x_98:
[----:B------:R-:W-:Y:S05]  /*6250*/  BSYNC B1 ;  /* 0x0000000000017941 */ /* 0x000fea0003800000 */
.L_x_97:
[----:B-1----:R-:W-:Y:S04]  /*6260*/  SHF.R.U32.HI R5, RZ, 0x15, R39 ;  /* 0x00000015ff057819 */ /* 0x002fe80000011627 */
[----:B------:R-:W-:Y:S01]  /*6270*/  LOP3.LUT P1, RZ, R5, 0x3, R82, 0x48, !PT ;  /* 0x0000000305ff7812 */ /* 0x000fe20007824852 */
[----:B------:R-:W-:Y:S01]  /*6280*/  @!UPT UIADD3 URZ, UPT, UPT, URZ, URZ, URZ ;  /* 0x000000fffffff290 */ /* 0x000fe2000fffe0ff */
[----:B----4-:R-:W-:Y:S11]  /*6290*/  @P0 BRA `(.L_x_102) ;  /* 0x0000000000080947 */ /* 0x010ff60003800000 */
[----:B------:R-:W1:Y:S02]  /*62a0*/  SYNCS.PHASECHK.TRANS64.TRYWAIT P0, [R98+URZ+0xb0], R3 ;  /* 0x0000b003620075a7 */ /* 0x000e6400080011ff */
[----:B-1----:R-:W-:Y:S05]  /*62b0*/  @!P0 BRA `(.L_x_103) ;  /* 0x0000003c00708947 */ /* 0x002fea0003800000 */
.L_x_102:
[----:B------:R-:W-:Y:S05]  /*62c0*/  @!P1 BRA `(.L_x_104) ;  /* 0x0000000000409947 */ /* 0x000fea0003800000 */
[----:B------:R-:W4:Y:S01]  /*62d0*/  LDCU.64 UR8, c[0x4][0x70] ;  /* 0x01000e00ff0877ac */ /* 0x000f220008000a00 */
[----:B-1----:R-:W-:Y:S01]  /*62e0*/  MOV R3, 0x0 ;  /* 0x0000000000037802 */ /* 0x002fe20000000f00 */
[----:B------:R-:W-:Y:S02]  /*62f0*/  HFMA2 R12, -RZ, RZ, 0, 5.9604644775390625e-08 ;  /* 0x00000001ff0c7431 */ /* 0x000fe400000001ff */
[----:B------:R-:W-:Y:S02]  /*6300*/  IMAD.MOV.U32 R8, RZ, RZ, 0x192 ;  /* 0x00000192ff087424 */ /* 0x000fe400078e00ff */
[----:B------:R-:W-:Y:S01]  /*6310*/  IMAD.MOV.U32 R13, RZ, RZ, RZ ;  /* 0x000000ffff0d7224 */ /* 0x000fe200078e00ff */
[----:B------:R-:W1:Y:S01]  /*6320*/  LDCU.64 UR6, c[0x4][0x78] ;  /* 0x01000f00ff0677ac */ /* 0x000e620008000a00 */
[----:B--2---:R-:W2:Y:S01]  /*6330*/  LDC.64 R2, c[0x4][R3] ;  /* 0x0100000003027b82 */ /* 0x004ea20000000a00 */
[----:B------:R-:W5:Y:S01]  /*6340*/  LDCU.64 UR4, c[0x4][0x10] ;  /* 0x01000200ff0477ac */ /* 0x000f620008000a00 */
[----:B----4-:R-:W-:Y:S01]  /*6350*/  MOV R5, UR9 ;  /* 0x0000000900057c02 */ /* 0x010fe20008000f00 */
[----:B------:R-:W-:Y:S01]  /*6360*/  IMAD.U32 R4, RZ, RZ, UR8 ;  /* 0x00000008ff047e24 */ /* 0x000fe2000f8e00ff */
[----:B-1----:R-:W-:Y:S01]  /*6370*/  MOV R7, UR7 ;  /* 0x0000000700077c02 */ /* 0x002fe20008000f00 */
[----:B------:R-:W-:Y:S01]  /*6380*/  IMAD.U32 R6, RZ, RZ, UR6 ;  /* 0x00000006ff067e24 */ /* 0x000fe2000f8e00ff */
[----:B-----5:R-:W-:Y:S01]  /*6390*/  MOV R11, UR5 ;  /* 0x00000005000b7c02 */ /* 0x020fe20008000f00 */
[----:B------:R-:W-:Y:S02]  /*63a0*/  IMAD.U32 R10, RZ, RZ, UR4 ;  /* 0x00000004ff0a7e24 */ /* 0x000fe4000f8e00ff */
[----:B------:R-:W-:Y:S07]  /*63b0*/  LEPC R20, `(.L_x_104) ;  /* 0x000000001014794e */ /* 0x000fee0000000000 */
[----:B--23--:R-:W-:Y:S05]  /*63c0*/  CALL.ABS.NOINC R2 ;  /* 0x0000000002007343 */ /* 0x00cfea0003c00000 */
.L_x_104:
[C---:B------:R-:W-:Y:S01]  /*63d0*/  SHF.L.U32 R40, R48.reuse, 0x10, RZ ;  /* 0x0000001030287819 */ /* 0x040fe200000006ff */
[----:B------:R-:W-:Y:S05]  /*63e0*/  WARPSYNC.ALL ;  /* 0x0000000000007948 */ /* 0x000fea0003800000 */
[----:B------:R-:W-:Y:S01]  /*63f0*/  R2UR UR4, R39 ;  /* 0x00000000270472ca */ /* 0x000fe200000e0000 */
[----:B------:R-:W-:Y:S01]  /*6400*/  BSSY.RECONVERGENT B0, `(.L_x_105) ;  /* 0x000008b000007945 */ /* 0x000fe20003800200 */
[----:B------:R-:W-:Y:S02]  /*6410*/  LOP3.LUT R43, R48, 0xffff0000, RZ, 0xc0, !PT ;  /* 0xffff0000302b7812 */ /* 0x000fe400078ec0ff */
[----:B------:R-:W-:Y:S02]  /*6420*/  SHF.L.U32 R42, R49, 0x10, RZ ;  /* 0x00000010312a7819 */ /* 0x000fe400000006ff */
[----:B------:R-:W-:Y:S02]  /*6430*/  SHF.L.U32 R45, R51, 0x10, RZ ;  /* 0x00000010332d7819 */ /* 0x000fe400000006ff */
[----:B------:R-:W-:Y:S02]  /*6440*/  SHF.L.U32 R62, R93, 0x1, RZ ;  /* 0x000000015d3e7819 */ /* 0x000fe400000006ff */
[----:B------:R-:W-:Y:S02]  /*6450*/  ISETP.NE.AND P0, PT, R94, RZ, PT ;  /* 0x000000ff5e00720c */ /* 0x000fe40003f05270 */
[----:B------:R-:W-:Y:S01]  /*6460*/  IADD3 R99, PT, PT, R99, R62, RZ ;  /* 0x0000003e63637210 */ /* 0x000fe20007ffe0ff */
[----:B--2---:R-:W3:Y:S03]  /*6470*/  LDTM.16dp256bit.x8 R4, tmem[UR4] ;  /* 0x00000004000479ee */ /* 0x004ee600081a0000 */
[----:B------:R-:W-:Y:S01]  /*6480*/  IADD3 R100, PT, PT, R92, R99, RZ ;  /* 0x000000635c647210 */ /* 0x000fe20007ffe0ff */
[C---:B---3--:R-:W-:Y:S01]  /*6490*/  FMUL R0, R38.reuse, R4 ;  /* 0x0000000426007220 */ /* 0x048fe20000400000 */
[C---:B------:R-:W-:Y:S01]  /*64a0*/  FMUL R2, R38.reuse, R5 ;  /* 0x0000000526027220 */ /* 0x040fe20000400000 */
[C---:B-1----:R-:W-:Y:S01]  /*64b0*/  FMUL R3, R38.reuse, R6 ;  /* 0x0000000626037220 */ /* 0x042fe20000400000 */
[----:B------:R-:W-:Y:S01]  /*64c0*/  FMUL R7, R38, R7 ;  /* 0x0000000726077220 */ /* 0x000fe20000400000 */
[----:B------:R-:W-:Y:S01]  /*64d0*/  FFMA R0, R41, R40, R0 ;  /* 0x0000002829007223 */ /* 0x000fe20000000000 */
[----:B------:R-:W-:Y:S01]  /*64e0*/  LOP3.LUT R40, R49, 0xffff0000, RZ, 0xc0, !PT ;  /* 0xffff000031287812 */ /* 0x000fe200078ec0ff */
[C---:B------:R-:W-:Y:S01]  /*64f0*/  FFMA R2, R41.reuse, R43, R2 ;  /* 0x0000002b29027223 */ /* 0x040fe20000000002 */
[C---:B------:R-:W-:Y:S01]  /*6500*/  SHF.L.U32 R43, R50.reuse, 0x10, RZ ;  /* 0x00000010322b7819 */ /* 0x040fe200000006ff */
[C---:B------:R-:W-:Y:S01]  /*6510*/  FFMA R3, R41.reuse, R42, R3 ;  /* 0x0000002a29037223 */ /* 0x040fe20000000003 */
[----:B------:R-:W-:Y:S01]  /*6520*/  LOP3.LUT R42, R50, 0xffff0000, RZ, 0xc0, !PT ;  /* 0xffff0000322a7812 */ /* 0x000fe200078ec0ff */
[----:B------:R-:W-:Y:S01]  /*6530*/  FMUL R4, R38, R8 ;  /* 0x0000000826047220 */ /* 0x000fe20000400000 */
[----:B------:R-:W-:Y:S01]  /*6540*/  F2FP.BF16.F32.PACK_AB R52, R2, R0 ;  /* 0x000000000234723e */ /* 0x000fe200000010ff */
[----:B------:R-:W-:Y:S01]  /*6550*/  FFMA R7, R41, R40, R7 ;  /* 0x0000002829077223 */ /* 0x000fe20000000007 */
[----:B------:R-:W-:Y:S01]  /*6560*/  LOP3.LUT R40, R51, 0xffff0000, RZ, 0xc0, !PT ;  /* 0xffff000033287812 */ /* 0x000fe200078ec0ff */
[C---:B------:R-:W-:Y:S01]  /*6570*/  FMUL R5, R38.reuse, R9 ;  /* 0x0000000926057220 */ /* 0x040fe20000400000 */
[C---:B------:R-:W-:Y:S01]  /*6580*/  FMUL R6, R38.reuse, R10 ;  /* 0x0000000a26067220 */ /* 0x040fe20000400000 */
[----:B------:R-:W-:Y:S01]  /*6590*/  FMUL R11, R38, R11 ;  /* 0x0000000b260b7220 */ /* 0x000fe20000400000 */
[----:B------:R-:W-:Y:S01]  /*65a0*/  F2FP.BF16.F32.PACK_AB R53, R7, R3 ;  /* 0x000000030735723e */ /* 0x000fe200000010ff */
[C---:B------:R-:W-:Y:S01]  /*65b0*/  FFMA R4, R41.reuse, R43, R4 ;  /* 0x0000002b29047223 */ /* 0x040fe20000000004 */
[C---:B------:R-:W-:Y:S01]  /*65c0*/  SHF.L.U32 R43, R56.reuse, 0x10, RZ ;  /* 0x00000010382b7819 */ /* 0x040fe200000006ff */
[----:B------:R-:W-:Y:S01]  /*65d0*/  FFMA R5, R41, R42, R5 ;  /* 0x0000002a29057223 */ /* 0x000fe20000000005 */
[----:B------:R-:W-:Y:S01]  /*65e0*/  LOP3.LUT R42, R57, 0xffff0000, RZ, 0xc0, !PT ;  /* 0xffff0000392a7812 */ /* 0x000fe200078ec0ff */
[----:B------:R-:W-:Y:S01]  /*65f0*/  FFMA R6, R41, R45, R6 ;  /* 0x0000002d29067223 */ /* 0x000fe20000000006 */
[----:B------:R-:W-:Y:S01]  /*6600*/  SHF.L.U32 R45, R57, 0x10, RZ ;  /* 0x00000010392d7819 */ /* 0x000fe200000006ff */
[----:B------:R-:W-:Y:S01]  /*6610*/  FFMA R11, R41, R40, R11 ;  /* 0x00000028290b7223 */ /* 0x000fe2000000000b */
[----:B------:R-:W-:Y:S01]  /*6620*/  LOP3.LUT R40, R56, 0xffff0000, RZ, 0xc0, !PT ;  /* 0xffff000038287812 */ /* 0x000fe200078ec0ff */
[C---:B------:R-:W-:Y:S01]  /*6630*/  FMUL R8, R38.reuse, R12 ;  /* 0x0000000c26087220 */ /* 0x040fe20000400000 */
[----:B------:R-:W-:Y:S01]  /*6640*/  F2FP.BF16.F32.PACK_AB R54, R5, R4 ;  /* 0x000000040536723e */ /* 0x000fe200000010ff */
[C---:B------:R-:W-:Y:S01]  /*6650*/  FMUL R9, R38.reuse, R13 ;  /* 0x0000000d26097220 */ /* 0x040fe20000400000 */
[----:B------:R-:W-:Y:S01]  /*6660*/  F2FP.BF16.F32.PACK_AB R55, R11, R6 ;  /* 0x000000060b37723e */ /* 0x000fe200000010ff */
[C---:B------:R-:W-:Y:S01]  /*6670*/  FMUL R10, R38.reuse, R14 ;  /* 0x0000000e260a7220 */ /* 0x040fe20000400000 */
[----:B------:R-:W-:Y:S01]  /*6680*/  FMUL R15, R38, R15 ;  /* 0x0000000f260f7220 */ /* 0x000fe20000400000 */
[----:B------:R-:W-:Y:S01]  /*6690*/  FFMA R8, R41, R43, R8 ;  /* 0x0000002b29087223 */ /* 0x000fe20000000008 */
[----:B------:R-:W-:Y:S01]  /*66a0*/  SHF.L.U32 R43, R59, 0x10, RZ ;  /* 0x000000103b2b7819 */ /* 0x000fe200000006ff */
[C---:B------:R-:W-:Y:S01]  /*66b0*/  FFMA R9, R41.reuse, R40, R9 ;  /* 0x0000002829097223 */ /* 0x040fe20000000009 */
[C---:B------:R-:W-:Y:S01]  /*66c0*/  SHF.L.U32 R40, R58.reuse, 0x10, RZ ;  /* 0x000000103a287819 */ /* 0x040fe200000006ff */
        /* <DEDUP_REMOVED lines=8> */
[----:B------:R-:W-:Y:S01]  /*6750*/  FMUL R14, R38, R18 ;  /* 0x00000012260e7220 */ /* 0x000fe20000400000 */
[----:B------:R-:W-:Y:S01]  /*6760*/  FFMA R12, R41, R40, R12 ;  /* 0x00000028290c7223 */ /* 0x000fe2000000000c */
[----:B------:R-:W-:Y:S01]  /*6770*/  LOP3.LUT R40, R59, 0xffff0000, RZ, 0xc0, !PT ;  /* 0xffff00003b287812 */ /* 0x000fe200078ec0ff */
[C---:B------:R-:W-:Y:S01]  /*6780*/  FFMA R13, R41.reuse, R42, R13 ;  /* 0x0000002a290d7223 */ /* 0x040fe2000000000d */
[----:B------:R-:W-:Y:S01]  /*6790*/  LOP3.LUT R42, R64, 0xffff0000, RZ, 0xc0, !PT ;  /* 0xffff0000402a7812 */ /* 0x000fe200078ec0ff */
[----:B------:R-:W-:Y:S01]  /*67a0*/  FMUL R19, R38, R19 ;  /* 0x0000001326137220 */ /* 0x000fe20000400000 */
[----:B------:R-:W-:Y:S01]  /*67b0*/  FFMA R14, R41, R43, R14 ;  /* 0x0000002b290e7223 */ /* 0x000fe2000000000e */
[----:B------:R-:W-:Y:S01]  /*67c0*/  SHF.L.U32 R43, R64, 0x10, RZ ;  /* 0x00000010402b7819 */ /* 0x000fe200000006ff */
[C---:B------:R-:W-:Y:S01]  /*67d0*/  FMUL R16, R38.reuse, R20 ;  /* 0x0000001426107220 */ /* 0x040fe20000400000 */
        /* <DEDUP_REMOVED lines=19> */
[----:B------:R1:W-:Y:S01]  /*6910*/  STSM.16.M88.4 [R97+0x400], R52 ;  /* 0x0004003461007844 */ /* 0x0003e20000000200 */
[C---:B------:R-:W-:Y:S01]  /*6920*/  FMUL R22, R38.reuse, R26 ;  /* 0x0000001a26167220 */ /* 0x040fe20000400000 */
[----:B------:R-:W-:Y:S01]  /*6930*/  FMUL R27, R38, R27 ;  /* 0x0000001b261b7220 */ /* 0x000fe20000400000 */
[----:B------:R-:W-:Y:S01]  /*6940*/  FFMA R20, R41, R43, R20 ;  /* 0x0000002b29147223 */ /* 0x000fe20000000014 */
[----:B------:R-:W-:Y:S01]  /*6950*/  SHF.L.U32 R43, R73, 0x10, RZ ;  /* 0x00000010492b7819 */ /* 0x000fe200000006ff */
[C---:B------:R-:W-:Y:S01]  /*6960*/  FFMA R21, R41.reuse, R40, R21 ;  /* 0x0000002829157223 */ /* 0x040fe20000000015 */
[C---:B------:R-:W-:Y:S02]  /*6970*/  SHF.L.U32 R40, R72.reuse, 0x10, RZ ;  /* 0x0000001048287819 */ /* 0x040fe400000006ff */
[----:B------:R1:W-:Y:S01]  /*6980*/  STSM.16.M88.4 [R96+0x400], R68 ;  /* 0x0004004460007844 */ /* 0x0003e20000000200 */
[----:B------:R-:W-:Y:S01]  /*6990*/  FFMA R22, R41, R45, R22 ;  /* 0x0000002d29167223 */ /* 0x000fe20000000016 */
[----:B------:R-:W-:Y:S01]  /*69a0*/  SHF.L.U32 R45, R75, 0x10, RZ ;  /* 0x000000104b2d7819 */ /* 0x000fe200000006ff */
[C---:B------:R-:W-:Y:S01]  /*69b0*/  FFMA R27, R41.reuse, R42, R27 ;  /* 0x0000002a291b7223 */ /* 0x040fe2000000001b */
[----:B------:R-:W-:Y:S01]  /*69c0*/  LOP3.LUT R42, R72, 0xffff0000, RZ, 0xc0, !PT ;  /* 0xffff0000482a7812 */ /* 0x000fe200078ec0ff */
[C---:B------:R-:W-:Y:S01]  /*69d0*/  FMUL R24, R38.reuse, R28 ;  /* 0x0000001c26187220 */ /* 0x040fe20000400000 */
[C---:B------:R-:W-:Y:S01]  /*69e0*/  FMUL R25, R38.reuse, R29 ;  /* 0x0000001d26197220 */ /* 0x040fe20000400000 */
[C---:B------:R-:W-:Y:S01]  /*69f0*/  FMUL R26, R38.reuse, R30 ;  /* 0x0000001e261a7220 */ /* 0x040fe20000400000 */
[----:B------:R-:W-:Y:S01]  /*6a00*/  FMUL R31, R38, R31 ;  /* 0x0000001f261f7220 */ /* 0x000fe20000400000 */
[----:B------:R-:W-:Y:S01]  /*6a10*/  FFMA R24, R41, R40, R24 ;  /* 0x0000002829187223 */ /* 0x000fe20000000018 */
[----:B------:R-:W-:Y:S01]  /*6a20*/  LOP3.LUT R40, R73, 0xffff0000, RZ, 0xc0, !PT ;  /* 0xffff000049287812 */ /* 0x000fe200078ec0ff */
[C---:B------:R-:W-:Y:S01]  /*6a30*/  FFMA R25, R41.reuse, R42, R25 ;  /* 0x0000002a29197223 */ /* 0x040fe20000000019 */
[C---:B------:R-:W-:Y:S01]  /*6a40*/  FFMA R26, R41.reuse, R43, R26 ;  /* 0x0000002b291a7223 */ /* 0x040fe2000000001a */
[----:B------:R-:W-:Y:S01]  /*6a50*/  SHF.L.U32 R43, R74, 0x10, RZ ;  /* 0x000000104a2b7819 */ /* 0x000fe200000006ff */
[----:B------:R-:W-:Y:S01]  /*6a60*/  FMUL R28, R38, R32 ;  /* 0x00000020261c7220 */ /* 0x000fe20000400000 */
[----:B------:R-:W-:Y:S01]  /*6a70*/  LOP3.LUT R42, R74, 0xffff0000, RZ, 0xc0, !PT ;  /* 0xffff00004a2a7812 */ /* 0x000fe200078ec0ff */
[----:B------:R-:W-:Y:S01]  /*6a80*/  FFMA R31, R41, R40, R31 ;  /* 0x00000028291f7223 */ /* 0x000fe2000000001f */
[C---:B------:R-:W-:Y:S01]  /*6a90*/  FMUL R29, R38.reuse, R33 ;  /* 0x00000021261d7220 */ /* 0x040fe20000400000 */
[C---:B------:R-:W-:Y:S01]  /*6aa0*/  FMUL R30, R38.reuse, R34 ;  /* 0x00000022261e7220 */ /* 0x040fe20000400000 */
[----:B------:R-:W-:Y:S01]  /*6ab0*/  LOP3.LUT R40, R75, 0xffff0000, RZ, 0xc0, !PT ;  /* 0xffff00004b287812 */ /* 0x000fe200078ec0ff */
[----:B------:R-:W-:Y:S01]  /*6ac0*/  FMUL R35, R38, R35 ;  /* 0x0000002326237220 */ /* 0x000fe20000400000 */
[C---:B------:R-:W-:Y:S01]  /*6ad0*/  FFMA R28, R41.reuse, R43, R28 ;  /* 0x0000002b291c7223 */ /* 0x040fe2000000001c */
[C---:B------:R-:W-:Y:S01]  /*6ae0*/  FFMA R29, R41.reuse, R42, R29 ;  /* 0x0000002a291d7223 */ /* 0x040fe2000000001d */
[C---:B------:R-:W-:Y:S01]  /*6af0*/  FFMA R30, R41.reuse, R45, R30 ;  /* 0x0000002d291e7223 */ /* 0x040fe2000000001e */
[----:B------:R-:W-:Y:S01]  /*6b00*/  FFMA R35, R41, R40, R35 ;  /* 0x0000002829237223 */ /* 0x000fe20000000023 */
[----:B------:R-:W-:Y:S02]  /*6b10*/  F2FP.BF16.F32.PACK_AB R106, R21, R20 ;  /* 0x00000014156a723e */ /* 0x000fe400000010ff */
[----:B------:R-:W-:Y:S02]  /*6b20*/  F2FP.BF16.F32.PACK_AB R107, R27, R22 ;  /* 0x000000161b6b723e */ /* 0x000fe400000010ff */
[----:B------:R-:W-:Y:S02]  /*6b30*/  F2FP.BF16.F32.PACK_AB R108, R25, R24 ;  /* 0x00000018196c723e */ /* 0x000fe400000010ff */
[----:B------:R-:W-:Y:S01]  /*6b40*/  F2FP.BF16.F32.PACK_AB R109, R31, R26 ;  /* 0x0000001a1f6d723e */ /* 0x000fe200000010ff */
[----:B------:R1:W-:Y:S01]  /*6b50*/  STSM.16.M88.4 [R99], R104 ;  /* 0x0000006863007844 */ /* 0x0003e20000000200 */
[----:B------:R-:W-:Y:S02]  /*6b60*/  F2FP.BF16.F32.PACK_AB R110, R29, R28 ;  /* 0x0000001c1d6e723e */ /* 0x000fe400000010ff */
[----:B------:R-:W-:Y:S05]  /*6b70*/  F2FP.BF16.F32.PACK_AB R111, R35, R30 ;  /* 0x0000001e236f723e */ /* 0x000fea00000010ff */
[----:B------:R1:W-:Y:S01]  /*6b80*/  STSM.16.M88.4 [R100], R108 ;  /* 0x0000006c64007844 */ /* 0x0003e20000000200 */
[----:B------:R-:W-:Y:S01]  /*6b90*/  @!PT LDS RZ, [RZ] ;  /* 0x00000000fffff984 */ /* 0x000fe20000000800 */
[----:B------:R-:W-:Y:S01]  /*6ba0*/  @!PT LDS RZ, [RZ] ;  /* 0x00000000fffff984 */ /* 0x000fe20000000800 */
[----:B------:R-:W-:Y:S01]  /*6bb0*/  @!PT LDS RZ, [RZ] ;  /* 0x00000000fffff984 */ /* 0x000fe20000000800 */
[----:B------:R-:W-:Y:S01]  /*6bc0*/  @!PT LDS RZ, [RZ] ;  /* 0x00000000fffff984 */ /* 0x000fe20000000800 */
[----:B------:R2:W-:Y:S07]  /*6bd0*/  MEMBAR.ALL.CTA ;  /* 0x0000000000007992 */ /* 0x0005ee0000008000 */
[----:B--2---:R-:W2:Y:S02]  /*6be0*/  FENCE.VIEW.ASYNC.S ;  /* 0x00000000000073c6 */ /* 0x004ea40000000000 */
[----:B--2---:R-:W-:Y:S06]  /*6bf0*/  BAR.SYNC.DEFER_BLOCKING 0x1, 0x80 ;  /* 0x0042000000007b1d */ /* 0x004fec0000010000 */
[----:B------:R-:W-:Y:S05]  /*6c00*/  @P0 BRA `(.L_x_106) ;  /* 0x0000000000280947 */ /* 0x000fea0003800000 */
[----:B------:R-:W2:Y:S01]  /*6c10*/  LDCU.64 UR6, c[0x0][0x348] ;  /* 0x00006900ff0677ac */ /* 0x000ea20008000a00 */
[----:B------:R-:W-:Y:S01]  /*6c20*/  UIADD3 UR4, UPT, UPT, UR44, 0x400, URZ ;  /* 0x000004002c047890 */ /* 0x000fe2000fffe0ff */
[----:B------:R-:W-:Y:S05]  /*6c30*/  UMOV UR51, UR36 ;  /* 0x0000002400337c82 */ /* 0x000fea0008000000 */
[----:B------:R-:W-:Y:S04]  /*6c40*/  MOV R86, UR4 ;  /* 0x0000000400567c02 */ /* 0x000fe80008000f00 */
[----:B------:R-:W-:Y:S01]  /*6c50*/  R2UR UR48, R86 ;  /* 0x00000000563072ca */ /* 0x000fe200000e0000 */
[----:B--2---:R-:W-:Y:S04]  /*6c60*/  UIADD3 UR4, UP0, UPT, UR6, 0x680, URZ ;  /* 0x0000068006047890 */ /* 0x004fe8000ff1e0ff */
[----:B------:R-:W-:Y:S09]  /*6c70*/  UIADD3.X UR5, UPT, UPT, URZ, UR7, URZ, UP0, !UPT ;  /* 0x00000007ff057290 */ /* 0x000ff200087fe4ff */
[----:B------:R2:W-:Y:S01]  /*6c80*/  UTMASTG.3D [UR48], [UR4] ;  /* 0x00000030040073b5 */ /* 0x0005e20008010000 */
[----:B------:R0:W-:Y:S01]  /*6c90*/  UTMACMDFLUSH ;  /* 0x00000000000079b7 */ /* 0x0001e20000000000 */
[----:B--2---:R-:W-:Y:S04]  /*6ca0*/  DEPBAR.LE SB0, 0x1 ;  /* 0x000080400000791a */ /* 0x004fe80000000000 */
.L_x_106:
[----:B------:R-:W-:Y:S05]  /*6cb0*/  BSYNC.RECONVERGENT B0 ;  /* 0x0000000000007941 */ /* 0x000fea0003800200 */
.L_x_105:
[----:B------:R-:W-:Y:S01]  /*6cc0*/  BAR.SYNC.DEFER_BLOCKING 0x1, 0x80 ;  /* 0x0042000000007b1d */ /* 0x000fe20000010000 */
[----:B------:R-:W-:Y:S01]  /*6cd0*/  ISETP.NE.AND P1, PT, R95, RZ, PT ;  /* 0x000000ff5f00720c */ /* 0x000fe20003f25270 */
[----:B------:R-:W-:Y:S01]  /*6ce0*/  UISETP.NE.AND UP0, UPT, UR47, URZ, UPT ;  /* 0x000000ff2f00728c */ /* 0x000fe2000bf05270 */
[----:B------:R-:W-:Y:S11]  /*6cf0*/  LEA R3, R46, UR44, 0x3 ;  /* 0x0000002c2e037c11 */ /* 0x000ff6000f8e18ff */
[----:B------:R-:W-:Y:S01]  /*6d00*/  @P1 SHF.L.U32 R4, R91, 0x1f, RZ ;  /* 0x0000001f5b041819 */ /* 0x000fe200000006ff */
[----:B------:R-:W-:Y:S06]  /*6d10*/  BRA.U !UP0, `(.L_x_107) ;  /* 0x0000000108247547 */ /* 0x000fec000b800000 */
[----:B------:R-:W2:Y:S01]  /*6d20*/  S2R R0, SR_CgaCtaId ;  /* 0x0000000000007919 */ /* 0x000ea20000008800 */
[----:B------:R-:W-:Y:S01]  /*6d30*/  IMAD.U32 R2, RZ, RZ, UR46 ;  /* 0x0000002eff027e24 */ /* 0x000fe2000f8e00ff */
[----:B------:R-:W-:Y:S04]  /*6d40*/  UIADD3 UR4, UPT, UPT, UR46, 0x1, URZ ;  /* 0x000000012e047890 */ /* 0x000fe8000fffe0ff */
[----:B------:R-:W-:Y:S01]  /*6d50*/  @P1 LEA R2, R2, UR44, 0x3 ;  /* 0x0000002c02021c11 */ /* 0x000fe2000f8e18ff */
[----:B------:R-:W-:Y:S04]  /*6d60*/  UISETP.NE.AND UP0, UPT, UR4, 0x4, UPT ;  /* 0x000000040400788c */ /* 0x000fe8000bf05270 */
[----:B------:R-:W-:Y:S01]  /*6d70*/  @P1 VIADD R5, R2, 0x60 ;  /* 0x0000006002051836 */ /* 0x000fe20000000000 */
[----:B------:R-:W-:Y:S04]  /*6d80*/  USEL UR46, UR4, URZ, UP0 ;  /* 0x000000ff042e7287 */ /* 0x000fe80008000000 */
[----:B--2---:R-:W-:Y:S04]  /*6d90*/  @P1 PRMT R0, R0, 0x654, R5 ;  /* 0x0000065400001816 */ /* 0x004fe80000000005 */
[----:B------:R2:W-:Y:S04]  /*6da0*/  @P1 SYNCS.ARRIVE.TRANS64.RED.A1T0 RZ, [R0+URZ], RZ ;  /* 0x000000ff00ff19a7 */ /* 0x0005e800081004ff */
.L_x_107:
[----:B------:R-:W3:Y:S01]  /*6db0*/  @P1 SYNCS.PHASECHK.TRANS64.TRYWAIT P0, [R3+URZ+0x40], R4 ;  /* 0x00004004030015a7 */ /* 0x000ee200080011ff */
[----:B------:R-:W-:Y:S01]  /*6dc0*/  BSSY B1, `(.L_x_108) ;  /* 0x0000017000017945 */ /* 0x000fe20003800000 */
[----:B---3--:R-:W-:Y:S03]  /*6dd0*/  @P1 SEL R60, RZ, 0x1, !P0 ;  /* 0x00000001ff3c1807 */ /* 0x008fe60004000000 */
[----:B------:R-:W-:Y:S05]  /*6de0*/  @!P1 BRA `(.L_x_109) ;  /* 0x0000000000509947 */ /* 0x000fea0003800000 */
[----:B------:R-:W-:Y:S01]  /*6df0*/  ISETP.NE.AND P1, PT, R61, RZ, PT ;  /* 0x000000ff3d00720c */ /* 0x000fe20003f25270 */
[----:B------:R-:W-:Y:S01]  /*6e00*/  BSSY B0, `(.L_x_110) ;  /* 0x000000a000007945 */ /* 0x000fe20003800000 */
[----:B------:R-:W-:Y:S11]  /*6e10*/  ISETP.NE.AND P0, PT, R60, RZ, PT ;  /* 0x000000ff3c00720c */ /* 0x000ff60003f05270 */
[----:B------:R-:W-:Y:S04]  /*6e20*/  @P1 IMAD R4, R46, 0x2000, R47 ;  /* 0x000020002e041824 */ /* 0x000fe800078e022f */
[----:B------:R-:W-:Y:S04]  /*6e30*/  @P1 VIADD R7, R4, UR44 ;  /* 0x0000002c04071c36 */ /* 0x000fe80008000000 */
[----:B------:R-:W-:Y:S01]  /*6e40*/  @P1 IMAD.IADD R2, R92, 0x1, R7 ;  /* 0x000000015c021824 */ /* 0x000fe200078e0207 */
[----:B------:R-:W-:Y:S01]  /*6e50*/  @P1 IADD3 R5, PT, PT, R62, R7, RZ ;  /* 0x000000073e051210 */ /* 0x000fe20007ffe0ff */
[----:B------:R-:W-:Y:S06]  /*6e60*/  @P0 BRA `(.L_x_111) ;  /* 0x00000000000c0947 */ /* 0x000fec0003800000 */
[----:B--2---:R-:W-:Y:S04]  /*6e70*/  SHF.L.U32 R0, R91, 0x1f, RZ ;  /* 0x0000001f5b007819 */ /* 0x004fe800000006ff */
[----:B------:R-:W2:Y:S02]  /*6e80*/  SYNCS.PHASECHK.TRANS64.TRYWAIT P0, [R3+URZ+0x40], R0 ;  /* 0x00004000030075a7 */ /* 0x000ea400080011ff */
[----:B--2---:R-:W-:Y:S05]  /*6e90*/  @!P0 BRA `(.L_x_112) ;  /* 0x00000030008c8947 */ /* 0x004fea0003800000 */
.L_x_111:
[----:B------:R-:W-:Y:S05]  /*6ea0*/  BSYNC B0 ;  /* 0x0000000000007941 */ /* 0x000fea0003800000 */
.L_x_110:
[----:B------:R-:W-:Y:S02]  /*6eb0*/  ISETP.NE.AND P0, PT, R61, RZ, PT ;  /* 0x000000ff3d00720c */ /* 0x000fe40003f05270 */
[----:B------:R-:W-:Y:S11]  /*6ec0*/  IADD3 R46, PT, PT, R46, 0x1, RZ ;  /* 0x000000012e2e7810 */ /* 0x000ff60007ffe0ff */
[----:B--2---:R-:W-:Y:S01]  /*6ed0*/  @P0 IMAD.IADD R0, R92, 0x1, R5 ;  /* 0x000000015c000824 */ /* 0x004fe200078e0205 */
[----:B------:R-:W-:Y:S05]  /*6ee0*/  @P0 WARPSYNC.ALL ;  /* 0x0000000000000948 */ /* 0x000fea0003800000 */
[----:B------:R3:W4:Y:S04]  /*6ef0*/  @P0 LDSM.16.M88.4 R48, [R4+UR44+0x400] ;  /* 0x0004002c0430083b */ /* 0x0007280008000200 */
[----:B------:R3:W2:Y:S04]  /*6f00*/  @P0 LDSM.16.M88.4 R56, [R2+0x400] ;  /* 0x000400000238083b */ /* 0x0006a80000000200 */
[----:B------:R3:W1:Y:S04]  /*6f10*/  @P0 LDSM.16.M88.4 R64, [R5+0x400] ;  /* 0x000400000540083b */ /* 0x0006680000000200 */
[----:B------:R3:W1:Y:S02]  /*6f20*/  @P0 LDSM.16.M88.4 R72, [R0+0x400] ;  /* 0x000400000048083b */ /* 0x0006640000000200 */
.L_x_109:
[----:B------:R-:W-:Y:S05]  /*6f30*/  BSYNC B1 ;  /* 0x0000000000017941 */ /* 0x000fea0003800000 */
.L_x_108:
[----:B------:R-:W-:Y:S05]  /*6f40*/  VIADD R3, R39, 0x40 ;  /* 0x0000004027037836 */ /* 0x000fea0000000000 */
[----:B------:R-:W-:Y:S04]  /*6f50*/  SHF.R.U32.HI R3, RZ, 0x15, R3 ;  /* 0x00000015ff037819 */ /* 0x000fe80000011603 */
[----:B------:R-:W-:Y:S11]  /*6f60*/  LOP3.LUT P0, RZ, R3, 0x3, R82, 0x48, !PT ;  /* 0x0000000303ff7812 */ /* 0x000ff60007804852 */
[----:B------:R-:W-:Y:S02]  /*6f70*/  @!UPT UIADD3 URZ, UPT, UPT, URZ, URZ, URZ ;  /* 0x000000fffffff290 */ /* 0x000fe4000fffe0ff */
[----:B------:R-:W-:Y:S05]  /*6f80*/  @!P0 BRA `(.L_x_113) ;  /* 0x0000000000408947 */ /* 0x000fea0003800000 */
[----:B------:R-:W5:Y:S01]  /*6f90*/  LDCU.64 UR8, c[0x4][0x70] ;  /* 0x01000e00ff0877ac */ /* 0x000f620008000a00 */
[----:B------:R-:W-:Y:S01]  /*6fa0*/  MOV R3, 0x0 ;  /* 0x0000000000037802 */ /* 0x000fe20000000f00 */
[----:B------:R-:W-:Y:S02]  /*6fb0*/  HFMA2 R12, -RZ, RZ, 0, 5.9604644775390625e-08 ;  /* 0x00000001ff0c7431 */ /* 0x000fe400000001ff */
[----:B------:R-:W-:Y:S02]  /*6fc0*/  IMAD.MOV.U32 R8, RZ, RZ, 0x192 ;  /* 0x00000192ff087424 */ /* 0x000fe400078e00ff */
[----:B------:R-:W-:Y:S01]  /*6fd0*/  IMAD.MOV.U32 R13, RZ, RZ, RZ ;  /* 0x000000ffff0d7224 */ /* 0x000fe200078e00ff */
[----:B------:R-:W2:Y:S01]  /*6fe0*/  LDCU.64 UR6, c[0x4][0x78] ;  /* 0x01000f00ff0677ac */ /* 0x000ea20008000a00 */
[----:B---3--:R-:W3:Y:S01]  /*6ff0*/  LDC.64 R2, c[0x4][R3] ;  /* 0x0100000003027b82 */ /* 0x008ee20000000a00 */
[----:B------:R-:W4:Y:S01]  /*7000*/  LDCU.64 UR4, c[0x4][0x10] ;  /* 0x01000200ff0477ac */ /* 0x000f220008000a00 */
[----:B-----5:R-:W-:Y:S01]  /*7010*/  MOV R5, UR9 ;  /* 0x0000000900057c02 */ /* 0x020fe20008000f00 */
[----:B------:R-:W-:Y:S01]  /*7020*/  IMAD.U32 R4, RZ, RZ, UR8 ;  /* 0x00000008ff047e24 */ /* 0x000fe2000f8e00ff */
[----:B--2---:R-:W-:Y:S01]  /*7030*/  MOV R7, UR7 ;  /* 0x0000000700077c02 */ /* 0x004fe20008000f00 */
[----:B------:R-:W-:Y:S01]  /*7040*/  IMAD.U32 R6, RZ, RZ, UR6 ;  /* 0x00000006ff067e24 */ /* 0x000fe2000f8e00ff */
[----:B----4-:R-:W-:Y:S01]  /*7050*/  MOV R11, UR5 ;  /* 0x00000005000b7c02 */ /* 0x010fe20008000f00 */
[----:B------:R-:W-:Y:S02]  /*7060*/  IMAD.U32 R10, RZ, RZ, UR4 ;  /* 0x00000004ff0a7e24 */ /* 0x000fe4000f8e00ff */
[----:B------:R-:W-:Y:S07]  /*7070*/  LEPC R20, `(.L_x_113) ;  /* 0x000000001014794e */ /* 0x000fee0000000000 */
[----:B-1-3--:R-:W-:Y:S05]  /*7080*/  CALL.ABS.NOINC R2 ;  /* 0x0000000002007343 */ /* 0x00afea0003c00000 */
.L_x_113:
[C---:B----4-:R-:W-:Y:S01]  /*7090*/  SHF.L.U32 R40, R48.reuse, 0x10, RZ ;  /* 0x0000001030287819 */ /* 0x050fe200000006ff */
[----:B------:R-:W-:Y:S05]  /*70a0*/  WARPSYNC.ALL ;  /* 0x0000000000007948 */ /* 0x000fea0003800000 */
[----:B------:R-:W-:Y:S01]  /*70b0*/  R2UR UR4, R39 ;  /* 0x00000000270472ca */ /* 0x000fe200000e0000 */
[----:B------:R-:W4:Y:S01]  /*70c0*/  S2R R101, SR_CgaCtaId ;  /* 0x0000000000657919 */ /* 0x000f220000008800 */
[----:B------:R-:W-:Y:S01]  /*70d0*/  LOP3.LUT R43, R48, 0xffff0000, RZ, 0xc0, !PT ;  /* 0xffff0000302b7812 */ /* 0x000fe200078ec0ff */
[----:B------:R-:W-:Y:S01]  /*70e0*/  BSSY.RECONVERGENT B0, `(.L_x_114) ;  /* 0x000008e000007945 */ /* 0x000fe20003800200 */
[----:B------:R-:W-:Y:S02]  /*70f0*/  LOP3.LUT R42, R49, 0xffff0000, RZ, 0xc0, !PT ;  /* 0xffff0000312a7812 */ /* 0x000fe400078ec0ff */
[----:B------:R-:W-:Y:S02]  /*7100*/  LOP3.LUT R44, R50, 0xffff0000, RZ, 0xc0, !PT ;  /* 0xffff0000322c7812 */ /* 0x000fe400078ec0ff */
[----:B--2---:R-:W-:Y:S02]  /*7110*/  SHF.L.U32 R45, R59, 0x10, RZ ;  /* 0x000000103b2d7819 */ /* 0x004fe400000006ff */
[----:B------:R-:W-:Y:S02]  /*7120*/  ISETP.NE.AND P6, PT, R95, RZ, PT ;  /* 0x000000ff5f00720c */ /* 0x000fe40003fc5270 */
[----:B------:R-:W-:Y:S01]  /*7130*/  ISETP.NE.AND P0, PT, R94, RZ, PT ;  /* 0x000000ff5e00720c */ /* 0x000fe20003f05270 */
[----:B---3--:R-:W2:Y:S01]  /*7140*/  LDTM.16dp256bit.x8 R4, tmem[UR4+0x40] ;  /* 0x00004004000479ee */ /* 0x008ea200081a0000 */
[----:B------:R-:W-:Y:S09]  /*7150*/  MOV R63, UR46 ;  /* 0x0000002e003f7c02 */ /* 0x000ff20008000f00 */
[----:B------:R-:W-:Y:S02]  /*7160*/  @P6 LEA R63, R63, UR44, 0x3 ;  /* 0x0000002c3f3f6c11 */ /* 0x000fe4000f8e18ff */
[----:B-1----:R-:W-:Y:S02]  /*7170*/  @P6 SHF.L.U32 R108, R91, 0x1f, RZ ;  /* 0x0000001f5b6c6819 */ /* 0x002fe400000006ff */
[----:B------:R-:W-:Y:S02]  /*7180*/  @P6 IADD3 R102, PT, PT, R63, 0x60, RZ ;  /* 0x000000603f666810 */ /* 0x000fe40007ffe0ff */
[----:B------:R-:W-:Y:S02]  /*7190*/  LEA R63, R46, UR44, 0x3 ;  /* 0x0000002c2e3f7c11 */ /* 0x000fe4000f8e18ff */
[----:B----4-:R-:W-:Y:S01]  /*71a0*/  @P6 PRMT R102, R101, 0x654, R102 ;  /* 0x0000065465666816 */ /* 0x010fe20000000066 */
[C---:B--2---:R-:W-:Y:S01]  /*71b0*/  FMUL R0, R38.reuse, R4 ;  /* 0x0000000426007220 */ /* 0x044fe20000400000 */
[C---:B------:R-:W-:Y:S01]  /*71c0*/  FMUL R2, R38.reuse, R5 ;  /* 0x0000000526027220 */ /* 0x040fe20000400000 */
[C---:B------:R-:W-:Y:S01]  /*71d0*/  FMUL R3, R38.reuse, R6 ;  /* 0x0000000626037220 */ /* 0x040fe20000400000 */
[C---:B------:R-:W-:Y:S01]  /*71e0*/  FMUL R7, R38.reuse, R7 ;  /* 0x0000000726077220 */ /* 0x040fe20000400000 */
[----:B------:R-:W-:Y:S01]  /*71f0*/  FFMA R0, R41, R40, R0 ;  /* 0x0000002829007223 */ /* 0x000fe20000000000 */
[----:B------:R-:W-:Y:S01]  /*7200*/  SHF.L.U32 R40, R49, 0x10, RZ ;  /* 0x0000001031287819 */ /* 0x000fe200000006ff */
[----:B------:R-:W-:Y:S01]  /*7210*/  FFMA R2, R41, R43, R2 ;  /* 0x0000002b29027223 */ /* 0x000fe20000000002 */
[----:B------:R-:W-:Y:S01]  /*7220*/  SHF.L.U32 R43, R51, 0x10, RZ ;  /* 0x00000010332b7819 */ /* 0x000fe200000006ff */
[C---:B------:R-:W-:Y:S01]  /*7230*/  FMUL R4, R38.reuse, R8 ;  /* 0x0000000826047220 */ /* 0x040fe20000400000 */
[----:B------:R-:W-:Y:S01]  /*7240*/  FMUL R5, R38, R9 ;  /* 0x0000000926057220 */ /* 0x000fe20000400000 */
[C---:B------:R-:W-:Y:S01]  /*7250*/  FFMA R3, R41.reuse, R40, R3 ;  /* 0x0000002829037223 */ /* 0x040fe20000000003 */
[----:B------:R-:W-:Y:S01]  /*7260*/  SHF.L.U32 R40, R50, 0x10, RZ ;  /* 0x0000001032287819 */ /* 0x000fe200000006ff */
[----:B------:R-:W-:Y:S01]  /*7270*/  FFMA R7, R41, R42, R7 ;  /* 0x0000002a29077223 */ /* 0x000fe20000000007 */
[----:B------:R-:W-:Y:S01]  /*7280*/  LOP3.LUT R42, R51, 0xffff0000, RZ, 0xc0, !PT ;  /* 0xffff0000332a7812 */ /* 0x000fe200078ec0ff */
[----:B------:R-:W-:Y:S01]  /*7290*/  FMUL R6, R38, R10 ;  /* 0x0000000a26067220 */ /* 0x000fe20000400000 */
[----:B------:R-:W-:Y:S01]  /*72a0*/  F2FP.BF16.F32.PACK_AB R52, R2, R0 ;  /* 0x000000000234723e */ /* 0x000fe200000010ff */
        /* <DEDUP_REMOVED lines=18> */
[C---:B------:R-:W-:Y:S01]  /*73d0*/  LOP3.LUT R42, R58.reuse, 0xffff0000, RZ, 0xc0, !PT ;  /* 0xffff00003a2a7812 */ /* 0x040fe200078ec0ff */
[----:B------:R-:W-:Y:S01]  /*73e0*/  FFMA R10, R41, R43, R10 ;  /* 0x0000002b290a7223 */ /* 0x000fe2000000000a */
[----:B------:R-:W-:Y:S01]  /*73f0*/  SHF.L.U32 R43, R58, 0x10, RZ ;  /* 0x000000103a2b7819 */ /* 0x000fe200000006ff */
[C---:B------:R-:W-:Y:S01]  /*7400*/  FMUL R15, R38.reuse, R15 ;  /* 0x0000000f260f7220 */ /* 0x040fe20000400000 */
[----:B------:R-:W-:Y:S01]  /*7410*/  F2FP.BF16.F32.PACK_AB R68, R9, R8 ;  /* 0x000000080944723e */ /* 0x000fe200000010ff */
[C---:B------:R-:W-:Y:S01]  /*7420*/  FMUL R12, R38.reuse, R16 ;  /* 0x00000010260c7220 */ /* 0x040fe20000400000 */
[----:B------:R-:W-:Y:S01]  /*7430*/  FMUL R13, R38, R17 ;  /* 0x00000011260d7220 */ /* 0x000fe20000400000 */
[----:B------:R-:W-:Y:S01]  /*7440*/  FFMA R15, R41, R40, R15 ;  /* 0x00000028290f7223 */ /* 0x000fe2000000000f */
[----:B------:R-:W-:Y:S01]  /*7450*/  LOP3.LUT R40, R59, 0xffff0000, RZ, 0xc0, !PT ;  /* 0xffff00003b287812 */ /* 0x000fe200078ec0ff */
[----:B------:R-:W-:Y:S01]  /*7460*/  FFMA R12, R41, R43, R12 ;  /* 0x0000002b290c7223 */ /* 0x000fe2000000000c */
[----:B------:R-:W-:Y:S01]  /*7470*/  SHF.L.U32 R43, R64, 0x10, RZ ;  /* 0x00000010402b7819 */ /* 0x000fe200000006ff */
[----:B------:R-:W-:Y:S01]  /*7480*/  FMUL R14, R38, R18 ;  /* 0x00000012260e7220 */ /* 0x000fe20000400000 */
[----:B------:R-:W-:Y:S01]  /*7490*/  F2FP.BF16.F32.PACK_AB R69, R15, R10 ;  /* 0x0000000a0f45723e */ /* 0x000fe200000010ff */
[----:B------:R-:W-:Y:S01]  /*74a0*/  FFMA R13, R41, R42, R13 ;  /* 0x0000002a290d7223 */ /* 0x000fe2000000000d */
[----:B------:R-:W-:Y:S01]  /*74b0*/  LOP3.LUT R42, R64, 0xffff0000, RZ, 0xc0, !PT ;  /* 0xffff0000402a7812 */ /* 0x000fe200078ec0ff */
[C---:B------:R-:W-:Y:S01]  /*74c0*/  FMUL R19, R38.reuse, R19 ;  /* 0x0000001326137220 */ /* 0x040fe20000400000 */
[C---:B------:R-:W-:Y:S01]  /*74d0*/  FMUL R16, R38.reuse, R20 ;  /* 0x0000001426107220 */ /* 0x040fe20000400000 */
[C---:B------:R-:W-:Y:S01]  /*74e0*/  FMUL R17, R38.reuse, R21 ;  /* 0x0000001526117220 */ /* 0x040fe20000400000 */
[----:B------:R-:W-:Y:S01]  /*74f0*/  F2FP.BF16.F32.PACK_AB R70, R13, R12 ;  /* 0x0000000c0d46723e */ /* 0x000fe200000010ff */
[----:B------:R-:W-:Y:S01]  /*7500*/  FFMA R14, R41, R45, R14 ;  /* 0x0000002d290e7223 */ /* 0x000fe2000000000e */
[----:B------:R-:W-:Y:S01]  /*7510*/  SHF.L.U32 R45, R65, 0x10, RZ ;  /* 0x00000010412d7819 */ /* 0x000fe200000006ff */
[----:B------:R1:W-:Y:S01]  /*7520*/  STSM.16.M88.4 [R97+0x2400], R52 ;  /* 0x0024003461007844 */ /* 0x0003e20000000200 */
[----:B------:R-:W-:Y:S01]  /*7530*/  FFMA R19, R41, R40, R19 ;  /* 0x0000002829137223 */ /* 0x000fe20000000013 */
[----:B------:R-:W-:Y:S01]  /*7540*/  LOP3.LUT R40, R65, 0xffff0000, RZ, 0xc0, !PT ;  /* 0xffff000041287812 */ /* 0x000fe200078ec0ff */
[----:B------:R-:W-:Y:S01]  /*7550*/  FFMA R16, R41, R43, R16 ;  /* 0x0000002b29107223 */ /* 0x000fe20000000010 */
[----:B------:R-:W-:Y:S01]  /*7560*/  SHF.L.U32 R43, R67, 0x10, RZ ;  /* 0x00000010432b7819 */ /* 0x000fe200000006ff */
[----:B------:R-:W-:Y:S01]  /*7570*/  FMUL R18, R38, R22 ;  /* 0x0000001626127220 */ /* 0x000fe20000400000 */
[----:B------:R-:W-:Y:S01]  /*7580*/  F2FP.BF16.F32.PACK_AB R71, R19, R14 ;  /* 0x0000000e1347723e */ /* 0x000fe200000010ff */
[C---:B------:R-:W-:Y:S01]  /*7590*/  FFMA R17, R41.reuse, R42, R17 ;  /* 0x0000002a29117223 */ /* 0x040fe20000000011 */
[----:B------:R-:W-:Y:S01]  /*75a0*/  SHF.L.U32 R42, R66, 0x10, RZ ;  /* 0x00000010422a7819 */ /* 0x000fe200000006ff */
[C---:B------:R-:W-:Y:S01]  /*75b0*/  FMUL R23, R38.reuse, R23 ;  /* 0x0000001726177220 */ /* 0x040fe20000400000 */
[----:B------:R-:W-:Y:S01]  /*75c0*/  FMUL R20, R38, R24 ;  /* 0x0000001826147220 */ /* 0x000fe20000400000 */
[----:B------:R-:W-:Y:S01]  /*75d0*/  FFMA R18, R41, R45, R18 ;  /* 0x0000002d29127223 */ /* 0x000fe20000000012 */
[----:B------:R-:W-:Y:S01]  /*75e0*/  SHF.L.U32 R45, R75, 0x10, RZ ;  /* 0x000000104b2d7819 */ /* 0x000fe200000006ff */
[C---:B------:R-:W-:Y:S01]  /*75f0*/  FFMA R23, R41.reuse, R40, R23 ;  /* 0x0000002829177223 */ /* 0x040fe20000000017 */
[----:B------:R-:W-:Y:S01]  /*7600*/  LOP3.LUT R40, R66, 0xffff0000, RZ, 0xc0, !PT ;  /* 0xffff000042287812 */ /* 0x000fe200078ec0ff */
[----:B------:R-:W-:Y:S01]  /*7610*/  FFMA R20, R41, R42, R20 ;  /* 0x0000002a29147223 */ /* 0x000fe20000000014 */
[----:B------:R-:W-:Y:S01]  /*7620*/  LOP3.LUT R42, R67, 0xffff0000, RZ, 0xc0, !PT ;  /* 0xffff0000432a7812 */ /* 0x000fe200078ec0ff */
[C---:B------:R-:W-:Y:S01]  /*7630*/  FMUL R21, R38.reuse, R25 ;  /* 0x0000001926157220 */ /* 0x040fe20000400000 */
[C---:B------:R-:W-:Y:S01]  /*7640*/  FMUL R22, R38.reuse, R26 ;  /* 0x0000001a26167220 */ /* 0x040fe20000400000 */
[C---:B------:R-:W-:Y:S01]  /*7650*/  FMUL R27, R38.reuse, R27 ;  /* 0x0000001b261b7220 */ /* 0x040fe20000400000 */
[----:B------:R-:W-:Y:S01]  /*7660*/  FMUL R24, R38, R28 ;  /* 0x0000001c26187220 */ /* 0x000fe20000400000 */
[C---:B------:R-:W-:Y:S01]  /*7670*/  FFMA R21, R41.reuse, R40, R21 ;  /* 0x0000002829157223 */ /* 0x040fe20000000015 */
[C---:B------:R-:W-:Y:S01]  /*7680*/  SHF.L.U32 R40, R72.reuse, 0x10, RZ ;  /* 0x0000001048287819 */ /* 0x040fe200000006ff */
[----:B------:R-:W-:Y:S01]  /*7690*/  FFMA R22, R41, R43, R22 ;  /* 0x0000002b29167223 */ /* 0x000fe20000000016 */
[----:B------:R-:W-:Y:S01]  /*76a0*/  SHF.L.U32 R43, R73, 0x10, RZ ;  /* 0x00000010492b7819 */ /* 0x000fe200000006ff */
[----:B------:R2:W-:Y:S01]  /*76b0*/  STSM.16.M88.4 [R96+0x2400], R68 ;  /* 0x0024004460007844 */ /* 0x0005e20000000200 */
[C---:B------:R-:W-:Y:S01]  /*76c0*/  FFMA R27, R41.reuse, R42, R27 ;  /* 0x0000002a291b7223 */ /* 0x040fe2000000001b */
[----:B------:R-:W-:Y:S01]  /*76d0*/  LOP3.LUT R42, R72, 0xffff0000, RZ, 0xc0, !PT ;  /* 0xffff0000482a7812 */ /* 0x000fe200078ec0ff */
[C---:B------:R-:W-:Y:S01]  /*76e0*/  FMUL R25, R38.reuse, R29 ;  /* 0x0000001d26197220 */ /* 0x040fe20000400000 */
[C---:B------:R-:W-:Y:S01]  /*76f0*/  FMUL R26, R38.reuse, R30 ;  /* 0x0000001e261a7220 */ /* 0x040fe20000400000 */
[----:B------:R-:W-:Y:S01]  /*7700*/  FFMA R24, R41, R40, R24 ;  /* 0x0000002829187223 */ /* 0x000fe20000000018 */
[----:B------:R-:W-:Y:S01]  /*7710*/  LOP3.LUT R40, R73, 0xffff0000, RZ, 0xc0, !PT ;  /* 0xffff000049287812 */ /* 0x000fe200078ec0ff */
[C---:B------:R-:W-:Y:S01]  /*7720*/  FFMA R25, R41.reuse, R42, R25 ;  /* 0x0000002a29197223 */ /* 0x040fe20000000019 */
[C---:B------:R-:W-:Y:S01]  /*7730*/  FFMA R26, R41.reuse, R43, R26 ;  /* 0x0000002b291a7223 */ /* 0x040fe2000000001a */
[----:B------:R-:W-:Y:S01]  /*7740*/  FMUL R31, R38, R31 ;  /* 0x0000001f261f7220 */ /* 0x000fe20000400000 */
[----:B------:R-:W-:Y:S01]  /*7750*/  SHF.L.U32 R43, R74, 0x10, RZ ;  /* 0x000000104a2b7819 */ /* 0x000fe200000006ff */
[----:B------:R-:W-:Y:S01]  /*7760*/  FMUL R28, R38, R32 ;  /* 0x00000020261c7220 */ /* 0x000fe20000400000 */
[----:B------:R-:W-:Y:S01]  /*7770*/  LOP3.LUT R42, R74, 0xffff0000, RZ, 0xc0, !PT ;  /* 0xffff00004a2a7812 */ /* 0x000fe200078ec0ff */
[C---:B------:R-:W-:Y:S01]  /*7780*/  FMUL R29, R38.reuse, R33 ;  /* 0x00000021261d7220 */ /* 0x040fe20000400000 */
[C---:B------:R-:W-:Y:S01]  /*7790*/  FMUL R30, R38.reuse, R34 ;  /* 0x00000022261e7220 */ /* 0x040fe20000400000 */
[C---:B------:R-:W-:Y:S01]  /*77a0*/  FFMA R31, R41.reuse, R40, R31 ;  /* 0x00000028291f7223 */ /* 0x040fe2000000001f */
[----:B------:R-:W-:Y:S01]  /*77b0*/  FMUL R35, R38, R35 ;  /* 0x0000002326237220 */ /* 0x000fe20000400000 */
[C---:B------:R-:W-:Y:S01]  /*77c0*/  FFMA R28, R41.reuse, R43, R28 ;  /* 0x0000002b291c7223 */ /* 0x040fe2000000001c */
[C---:B------:R-:W-:Y:S01]  /*77d0*/  FFMA R29, R41.reuse, R42, R29 ;  /* 0x0000002a291d7223 */ /* 0x040fe2000000001d */
[C---:B------:R-:W-:Y:S01]  /*77e0*/  FFMA R30, R41.reuse, R45, R30 ;  /* 0x0000002d291e7223 */ /* 0x040fe2000000001e */
[----:B------:R-:W-:Y:S01]  /*77f0*/  FFMA R35, R41, R44, R35 ;  /* 0x0000002c29237223 */ /* 0x000fe20000000023 */
[----:B-1----:R-:W-:Y:S02]  /*7800*/  F2FP.BF16.F32.PACK_AB R52, R17, R16 ;  /* 0x000000101134723e */ /* 0x002fe400000010ff */
[----:B------:R-:W-:Y:S02]  /*7810*/  F2FP.BF16.F32.PACK_AB R53, R23, R18 ;  /* 0x000000121735723e */ /* 0x000fe400000010ff */
[----:B------:R-:W-:Y:S02]  /*7820*/  F2FP.BF16.F32.PACK_AB R54, R21, R20 ;  /* 0x000000141536723e */ /* 0x000fe400000010ff */
[----:B------:R-:W-:Y:S02]  /*7830*/  F2FP.BF16.F32.PACK_AB R55, R27, R22 ;  /* 0x000000161b37723e */ /* 0x000fe400000010ff */
[----:B------:R-:W-:Y:S02]  /*7840*/  F2FP.BF16.F32.PACK_AB R104, R25, R24 ;  /* 0x000000181968723e */ /* 0x000fe400000010ff */
[----:B------:R-:W-:Y:S01]  /*7850*/  F2FP.BF16.F32.PACK_AB R105, R31, R26 ;  /* 0x0000001a1f69723e */ /* 0x000fe200000010ff */
[----:B------:R2:W-:Y:S01]  /*7860*/  STSM.16.M88.4 [R99+0x2000], R52 ;  /* 0x0020003463007844 */ /* 0x0005e20000000200 */
[----:B------:R-:W-:Y:S02]  /*7870*/  F2FP.BF16.F32.PACK_AB R106, R29, R28 ;  /* 0x0000001c1d6a723e */ /* 0x000fe400000010ff */
[----:B------:R-:W-:Y:S05]  /*7880*/  F2FP.BF16.F32.PACK_AB R107, R35, R30 ;  /* 0x0000001e236b723e */ /* 0x000fea00000010ff */
[----:B------:R2:W-:Y:S01]  /*7890*/  STSM.16.M88.4 [R100+0x2000], R104 ;  /* 0x0020006864007844 */ /* 0x0005e20000000200 */
[----:B------:R-:W-:Y:S01]  /*78a0*/  @!PT LDS RZ, [RZ] ;  /* 0x00000000fffff984 */ /* 0x000fe20000000800 */
[----:B------:R-:W-:Y:S01]  /*78b0*/  @!PT LDS RZ, [RZ] ;  /* 0x00000000fffff984 */ /* 0x000fe20000000800 */
[----:B------:R-:W-:Y:S01]  /*78c0*/  @!PT LDS RZ, [RZ] ;  /* 0x00000000fffff984 */ /* 0x000fe20000000800 */
[----:B------:R-:W-:Y:S01]  /*78d0*/  @!PT LDS RZ, [RZ] ;  /* 0x00000000fffff984 */ /* 0x000fe20000000800 */
[----:B------:R1:W-:Y:S07]  /*78e0*/  MEMBAR.ALL.CTA ;  /* 0x0000000000007992 */ /* 0x0003ee0000008000 */
[----:B-1----:R-:W1:Y:S02]  /*78f0*/  FENCE.VIEW.ASYNC.S ;  /* 0x00000000000073c6 */ /* 0x002e640000000000 */
[----:B-1----:R-:W-:Y:S06]  /*7900*/  BAR.SYNC.DEFER_BLOCKING 0x1, 0x80 ;  /* 0x0042000000007b1d */ /* 0x002fec0000010000 */
[----:B------:R-:W-:Y:S05]  /*7910*/  @P0 BRA `(.L_x_115) ;  /* 0x0000000000280947 */ /* 0x000fea0003800000 */
[----:B------:R-:W1:Y:S01]  /*7920*/  LDCU.64 UR6, c[0x0][0x348] ;  /* 0x00006900ff0677ac */ /* 0x000e620008000a00 */
[----:B------:R-:W-:Y:S02]  /*7930*/  UIADD3 UR9, UPT, UPT, UR49, 0x40, URZ ;  /* 0x0000004031097890 */ /* 0x000fe4000fffe0ff */
[----:B------:R-:W-:Y:S01]  /*7940*/  UIADD3 UR8, UPT, UPT, UR44, 0x2400, URZ ;  /* 0x000024002c087890 */ /* 0x000fe2000fffe0ff */
[----:B------:R-:W-:Y:S01]  /*7950*/  UMOV UR10, UR50 ;  /* 0x00000032000a7c82 */ /* 0x000fe20008000000 */
[----:B------:R-:W-:Y:S01]  /*7960*/  UMOV UR11, UR36 ;  /* 0x00000024000b7c82 */ /* 0x000fe20008000000 */
[----:B-1----:R-:W-:Y:S04]  /*7970*/  UIADD3 UR4, UP0, UPT, UR6, 0x680, URZ ;  /* 0x0000068006047890 */ /* 0x002fe8000ff1e0ff */
[----:B------:R-:W-:Y:S09]  /*7980*/  UIADD3.X UR5, UPT, UPT, URZ, UR7, URZ, UP0, !UPT ;  /* 0x00000007ff057290 */ /* 0x000ff200087fe4ff */
[----:B------:R1:W-:Y:S01]  /*7990*/  UTMASTG.3D [UR8], [UR4] ;  /* 0x00000008040073b5 */ /* 0x0003e20008010000 */
[----:B------:R0:W-:Y:S01]  /*79a0*/  UTMACMDFLUSH ;  /* 0x00000000000079b7 */ /* 0x0001e20000000000 */
[----:B-1----:R-:W-:Y:S04]  /*79b0*/  DEPBAR.LE SB0, 0x1 ;  /* 0x000080400000791a */ /* 0x002fe80000000000 */
.L_x_115:
[----:B------:R-:W-:Y:S05]  /*79c0*/  BSYNC.RECONVERGENT B0 ;  /* 0x0000000000007941 */ /* 0x000fea0003800200 */
.L_x_114:
[----:B------:R-:W-:Y:S01]  /*79d0*/  BAR.SYNC.DEFER_BLOCKING 0x1, 0x80 ;  /* 0x0042000000007b1d */ /* 0x000fe20000010000 */
[----:B------:R-:W-:Y:S04]  /*79e0*/  UIADD3 UR4, UPT, UPT, UR46, 0x1, URZ ;  /* 0x000000012e047890 */ /* 0x000fe8000fffe0ff */
[----:B------:R-:W-:Y:S04]  /*79f0*/  UISETP.NE.AND UP0, UPT, UR4, 0x4, UPT ;  /* 0x000000040400788c */ /* 0x000fe8000bf05270 */
[----:B------:R-:W-:Y:S01]  /*7a00*/  USEL UR45, UR4, URZ, UP0 ;  /* 0x000000ff042d7287 */ /* 0x000fe20008000000 */
[----:B------:R1:W-:Y:S01]  /*7a10*/  @P6 SYNCS.ARRIVE.TRANS64.RED.A1T0 RZ, [R102+URZ], RZ ;  /* 0x000000ff66ff69a7 */ /* 0x0003e200081004ff */
[----:B------:R-:W-:Y:S01]  /*7a20*/  BSSY B1, `(.L_x_116) ;  /* 0x0000018000017945 */ /* 0x000fe20003800000 */
[----:B------:R-:W3:Y:S02]  /*7a30*/  @P6 SYNCS.PHASECHK.TRANS64.TRYWAIT P0, [R63+URZ+0x40], R108 ;  /* 0x0000406c3f0065a7 */ /* 0x000ee400080011ff */
[----:B---3--:R-:W-:Y:S01]  /*7a40*/  @P6 SEL R60, RZ, 0x1, !P0 ;  /* 0x00000001ff3c6807 */ /* 0x008fe20004000000 */
[----:B-1----:R-:W-:Y:S06]  /*7a50*/  @!P6 BRA `(.L_x_117) ;  /* 0x000000000050e947 */ /* 0x002fec0003800000 */
        /* <DEDUP_REMOVED lines=8> */
[----:B------:R-:W-:Y:S04]  /*7ae0*/  SHF.L.U32 R4, R91, 0x1f, RZ ;  /* 0x0000001f5b047819 */ /* 0x000fe800000006ff */
[----:B------:R-:W1:Y:S02]  /*7af0*/  SYNCS.PHASECHK.TRANS64.TRYWAIT P0, [R63+URZ+0x40], R4 ;  /* 0x000040043f0075a7 */ /* 0x000e6400080011ff */
[----:B-1----:R-:W-:Y:S05]  /*7b00*/  @!P0 BRA `(.L_x_120) ;  /* 0x0000002400848947 */ /* 0x002fea0003800000 */
.L_x_119:
[----:B------:R-:W-:Y:S05]  /*7b10*/  BSYNC B0 ;  /* 0x0000000000007941 */ /* 0x000fea0003800000 */
.L_x_118:
[----:B------:R-:W-:Y:S02]  /*7b20*/  ISETP.NE.AND P0, PT, R61, RZ, PT ;  /* 0x000000ff3d00720c */ /* 0x000fe40003f05270 */
[----:B------:R-:W-:Y:S11]  /*7b30*/  IADD3 R46, PT, PT, R46, 0x1, RZ ;  /* 0x000000012e2e7810 */ /* 0x000ff60007ffe0ff */
[----:B-1----:R-:W-:Y:S01]  /*7b40*/  @P0 IMAD.IADD R4, R92, 0x1, R3 ;  /* 0x000000015c040824 */ /* 0x002fe200078e0203 */
[----:B------:R-:W-:Y:S05]  /*7b50*/  @P0 WARPSYNC.ALL ;  /* 0x0000000000000948 */ /* 0x000fea0003800000 */
[----:B------:R1:W3:Y:S04]  /*7b60*/  @P0 LDSM.16.M88.4 R48, [R2+UR44+0x400] ;  /* 0x0004002c0230083b */ /* 0x0002e80008000200 */
[----:B------:R1:W4:Y:S04]  /*7b70*/  @P0 LDSM.16.M88.4 R56, [R0+0x400] ;  /* 0x000400000038083b */ /* 0x0003280000000200 */
[----:B------:R1:W1:Y:S04]  /*7b80*/  @P0 LDSM.16.M88.4 R64, [R3+0x400] ;  /* 0x000400000340083b */ /* 0x0002680000000200 */
[----:B------:R1:W1:Y:S02]  /*7b90*/  @P0 LDSM.16.M88.4 R72, [R4+0x400] ;  /* 0x000400000448083b */ /* 0x0002640000000200 */
.L_x_117:
[----:B------:R-:W-:Y:S05]  /*7ba0*/  BSYNC B1 ;  /* 0x0000000000017941 */ /* 0x000fea0003800000 */
.L_x_116:
[----:B-1----:R-:W-:Y:S05]  /*7bb0*/  VIADD R3, R39, 0x80 ;  /* 0x0000008027037836 */ /* 0x002fea0000000000 */
[----:B------:R-:W-:Y:S04]  /*7bc0*/  SHF.R.U32.HI R3, RZ, 0x15, R3 ;  /* 0x00000015ff037819 */ /* 0x000fe80000011603 */
[----:B------:R-:W-:Y:S11]  /*7bd0*/  LOP3.LUT P0, RZ, R3, 0x3, R82, 0x48, !PT ;  /* 0x0000000303ff7812 */ /* 0x000ff60007804852 */
[----:B------:R-:W-:Y:S02]  /*7be0*/  @!UPT UIADD3 URZ, UPT, UPT, URZ, URZ, URZ ;  /* 0x000000fffffff290 */ /* 0x000fe4000fffe0ff */
[----:B------:R-:W-:Y:S05]  /*7bf0*/  @!P0 BRA `(.L_x_121) ;  /* 0x0000000000408947 */ /* 0x000fea0003800000 */
[----:B------:R-:W1:Y:S01]  /*7c00*/  LDCU.64 UR8, c[0x4][0x70] ;  /* 0x01000e00ff0877ac */ /* 0x000e620008000a00 */
[----:B------:R-:W-:Y:S01]  /*7c10*/  MOV R3, 0x0 ;  /* 0x0000000000037802 */ /* 0x000fe20000000f00 */
[----:B------:R-:W-:Y:S02]  /*7c20*/  HFMA2 R12, -RZ, RZ, 0, 5.9604644775390625e-08 ;  /* 0x00000001ff0c7431 */ /* 0x000fe400000001ff */
[----:B------:R-:W-:Y:S02]  /*7c30*/  IMAD.MOV.U32 R8, RZ, RZ, 0x192 ;  /* 0x00000192ff087424 */ /* 0x000fe400078e00ff */
[----:B------:R-:W-:Y:S01]  /*7c40*/  IMAD.MOV.U32 R13, RZ, RZ, RZ ;  /* 0x000000ffff0d7224 */ /* 0x000fe200078e00ff */
[----:B------:R-:W5:Y:S01]  /*7c50*/  LDCU.64 UR6, c[0x4][0x78] ;  /* 0x01000f00ff0677ac */ /* 0x000f620008000a00 */
[----:B------:R-:W2:Y:S01]  /*7c60*/  LDC.64 R2, c[0x4][R3] ;  /* 0x0100000003027b82 */ /* 0x000ea20000000a00 */
[----:B------:R-:W3:Y:S01]  /*7c70*/  LDCU.64 UR4, c[0x4][0x10] ;  /* 0x01000200ff0477ac */ /* 0x000ee20008000a00 */
[----:B-1----:R-:W-:Y:S01]  /*7c80*/  MOV R5, UR9 ;  /* 0x0000000900057c02 */ /* 0x002fe20008000f00 */
[----:B------:R-:W-:Y:S01]  /*7c90*/  IMAD.U32 R4, RZ, RZ, UR8 ;  /* 0x00000008ff047e24 */ /* 0x000fe2000f8e00ff */
[----:B-----5:R-:W-:Y:S01]  /*7ca0*/  MOV R7, UR7 ;  /* 0x0000000700077c02 */ /* 0x020fe20008000f00 */
[----:B------:R-:W-:Y:S01]  /*7cb0*/  IMAD.U32 R6, RZ, RZ, UR6 ;  /* 0x00000006ff067e24 */ /* 0x000fe2000f8e00ff */
[----:B---3--:R-:W-:Y:S01]  /*7cc0*/  MOV R11, UR5 ;  /* 0x00000005000b7c02 */ /* 0x008fe20008000f00 */
[----:B------:R-:W-:Y:S02]  /*7cd0*/  IMAD.U32 R10, RZ, RZ, UR4 ;  /* 0x00000004ff0a7e24 */ /* 0x000fe4000f8e00ff */
[----:B------:R-:W-:Y:S07]  /*7ce0*/  LEPC R20, `(.L_x_121) ;  /* 0x000000001014794e */ /* 0x000fee0000000000 */
[----:B--2-4-:R-:W-:Y:S05]  /*7cf0*/  CALL.ABS.NOINC R2 ;  /* 0x0000000002007343 */ /* 0x014fea0003c00000 */
.L_x_121:
[C---:B---3--:R-:W-:Y:S01]  /*7d00*/  SHF.L.U32 R40, R48.reuse, 0x10, RZ ;  /* 0x0000001030287819 */ /* 0x048fe200000006ff */
[----:B------:R-:W-:Y:S05]  /*7d10*/  WARPSYNC.ALL ;  /* 0x0000000000007948 */ /* 0x000fea0003800000 */
[----:B------:R-:W-:Y:S01]  /*7d20*/  R2UR UR4, R39 ;  /* 0x00000000270472ca */ /* 0x000fe200000e0000 */
[----:B------:R-:W-:Y:S01]  /*7d30*/  BSSY.RECONVERGENT B0, `(.L_x_122) ;  /* 0x000008f000007945 */ /* 0x000fe20003800200 */
[----:B------:R-:W-:Y:S02]  /*7d40*/  LOP3.LUT R43, R48, 0xffff0000, RZ, 0xc0, !PT ;  /* 0xffff0000302b7812 */ /* 0x000fe400078ec0ff */
[----:B------:R-:W-:Y:S02]  /*7d50*/  SHF.L.U32 R42, R49, 0x10, RZ ;  /* 0x00000010312a7819 */ /* 0x000fe400000006ff */
[C---:B------:R-:W-:Y:S02]  /*7d60*/  SHF.L.U32 R45, R51.reuse, 0x10, RZ ;  /* 0x00000010332d7819 */ /* 0x040fe400000006ff */
[----:B------:R-:W-:Y:S02]  /*7d70*/  LOP3.LUT R44, R51, 0xffff0000, RZ, 0xc0, !PT ;  /* 0xffff0000332c7812 */ /* 0x000fe400078ec0ff */
[----:B------:R-:W-:Y:S02]  /*7d80*/  ISETP.NE.AND P6, PT, R95, RZ, PT ;  /* 0x000000ff5f00720c */ /* 0x000fe40003fc5270 */
[----:B------:R-:W-:Y:S01]  /*7d90*/  ISETP.NE.AND P0, PT, R94, RZ, PT ;  /* 0x000000ff5e00720c */ /* 0x000fe20003f05270 */
[----:B------:R-:W1:Y:S01]  /*7da0*/  LDTM.16dp256bit.x8 R4, tmem[UR4+0x80] ;  /* 0x00008004000479ee */ /* 0x000e6200081a0000 */
[----:B------:R-:W-:Y:S02]  /*7db0*/  MOV R63, UR45 ;  /* 0x0000002d003f7c02 */ /* 0x000fe40008000f00 */
[----:B------:R-:W-:Y:S07]  /*7dc0*/  LEA R108, R46, UR44, 0x3 ;  /* 0x0000002c2e6c7c11 */ /* 0x000fee000f8e18ff */
[----:B------:R-:W-:Y:S04]  /*7dd0*/  @P6 LEA R63, R63, UR44, 0x3 ;  /* 0x0000002c3f3f6c11 */ /* 0x000fe8000f8e18ff */
[----:B------:R-:W-:Y:S02]  /*7de0*/  @P6 IADD3 R102, PT, PT, R63, 0x60, RZ ;  /* 0x000000603f666810 */ /* 0x000fe40007ffe0ff */
[----:B------:R-:W-:Y:S02]  /*7df0*/  @P6 SHF.L.U32 R63, R91, 0x1f, RZ ;  /* 0x0000001f5b3f6819 */ /* 0x000fe400000006ff */
[----:B------:R-:W-:Y:S01]  /*7e00*/  @P6 PRMT R102, R101, 0x654, R102 ;  /* 0x0000065465666816 */ /* 0x000fe20000000066 */
[C---:B-1----:R-:W-:Y:S01]  /*7e10*/  FMUL R0, R38.reuse, R4 ;  /* 0x0000000426007220 */ /* 0x042fe20000400000 */
[C---:B------:R-:W-:Y:S01]  /*7e20*/  FMUL R2, R38.reuse, R5 ;  /* 0x0000000526027220 */ /* 0x040fe20000400000 */
[C---:B------:R-:W-:Y:S01]  /*7e30*/  FMUL R3, R38.reuse, R6 ;  /* 0x0000000626037220 */ /* 0x040fe20000400000 */
        /* <DEDUP_REMOVED lines=8> */
[----:B--2---:R-:W-:Y:S01]  /*7ec0*/  F2FP.BF16.F32.PACK_AB R68, R2, R0 ;  /* 0x000000000244723e */ /* 0x004fe200000010ff */
[----:B------:R-:W-:Y:S01]  /*7ed0*/  FMUL R5, R38, R9 ;  /* 0x0000000926057220 */ /* 0x000fe20000400000 */
[C---:B------:R-:W-:Y:S01]  /*7ee0*/  FFMA R7, R41.reuse, R40, R7 ;  /* 0x0000002829077223 */ /* 0x040fe20000000007 */
[----:B----4-:R-:W-:Y:S01]  /*7ef0*/  SHF.L.U32 R40, R56, 0x10, RZ ;  /* 0x0000001038287819 */ /* 0x010fe200000006ff */
[C---:B------:R-:W-:Y:S01]  /*7f00*/  FMUL R6, R38.reuse, R10 ;  /* 0x0000000a26067220 */ /* 0x040fe20000400000 */
[C---:B------:R-:W-:Y:S01]  /*7f10*/  FMUL R11, R38.reuse, R11 ;  /* 0x0000000b260b7220 */ /* 0x040fe20000400000 */
[----:B------:R-:W-:Y:S01]  /*7f20*/  FFMA R4, R41, R43, R4 ;  /* 0x0000002b29047223 */ /* 0x000fe20000000004 */
[----:B------:R-:W-:Y:S01]  /*7f30*/  SHF.L.U32 R43, R57, 0x10, RZ ;  /* 0x00000010392b7819 */ /* 0x000fe200000006ff */
[----:B------:R-:W-:Y:S01]  /*7f40*/  FMUL R8, R38, R12 ;  /* 0x0000000c26087220 */ /* 0x000fe20000400000 */
[----:B------:R-:W-:Y:S01]  /*7f50*/  F2FP.BF16.F32.PACK_AB R69, R7, R3 ;  /* 0x000000030745723e */ /* 0x000fe200000010ff */
[C---:B------:R-:W-:Y:S01]  /*7f60*/  FFMA R5, R41.reuse, R42, R5 ;  /* 0x0000002a29057223 */ /* 0x040fe20000000005 */
[----:B------:R-:W-:Y:S01]  /*7f70*/  LOP3.LUT R42, R56, 0xffff0000, RZ, 0xc0, !PT ;  /* 0xffff0000382a7812 */ /* 0x000fe200078ec0ff */
[----:B------:R-:W-:Y:S01]  /*7f80*/  FFMA R6, R41, R45, R6 ;  /* 0x0000002d29067223 */ /* 0x000fe20000000006 */
[----:B------:R-:W-:Y:S01]  /*7f90*/  SHF.L.U32 R45, R65, 0x10, RZ ;  /* 0x00000010412d7819 */ /* 0x000fe200000006ff */
[----:B------:R-:W-:Y:S01]  /*7fa0*/  FFMA R11, R41, R44, R11 ;  /* 0x0000002c290b7223 */ /* 0x000fe2000000000b */
[----:B------:R-:W-:Y:S01]  /*7fb0*/  F2FP.BF16.F32.PACK_AB R70, R5, R4 ;  /* 0x000000040546723e */ /* 0x000fe200000010ff */
[----:B------:R-:W-:Y:S01]  /*7fc0*/  FFMA R8, R41, R40, R8 ;  /* 0x0000002829087223 */ /* 0x000fe20000000008 */
[----:B------:R-:W-:Y:S01]  /*7fd0*/  LOP3.LUT R40, R57, 0xffff0000, RZ, 0xc0, !PT ;  /* 0xffff000039287812 */ /* 0x000fe200078ec0ff */
[C---:B------:R-:W-:Y:S01]  /*7fe0*/  FMUL R9, R38.reuse, R13 ;  /* 0x0000000d26097220 */ /* 0x040fe20000400000 */
[----:B------:R-:W-:Y:S01]  /*7ff0*/  F2FP.BF16.F32.PACK_AB R71, R11, R6 ;  /* 0x000000060b47723e */ /* 0x000fe200000010ff */
[C---:B------:R-:W-:Y:S01]  /*8000*/  FMUL R10, R38.reuse, R14 ;  /* 0x0000000e260a7220 */ /* 0x040fe20000400000 */
[----:B------:R-:W-:Y:S01]  /*8010*/  LOP3.LUT R44, R75, 0xffff0000, RZ, 0xc0, !PT ;  /* 0xffff00004b2c7812 */ /* 0x000fe200078ec0ff */
[----:B------:R-:W-:Y:S01]  /*8020*/  FMUL R15, R38, R15 ;  /* 0x0000000f260f7220 */ /* 0x000fe20000400000 */
        /* <DEDUP_REMOVED lines=8> */
[----:B------:R-:W-:Y:S01]  /*80b0*/  FMUL R13, R38, R17 ;  /* 0x00000011260d7220 */ /* 0x000fe20000400000 */
[----:B------:R-:W-:Y:S01]  /*80c0*/  F2FP.BF16.F32.PACK_AB R53, R15, R10 ;  /* 0x0000000a0f35723e */ /* 0x000fe200000010ff */
[C---:B------:R-:W-:Y:S01]  /*80d0*/  FFMA R12, R41.reuse, R42, R12 ;  /* 0x0000002a290c7223 */ /* 0x040fe2000000000c */
[----:B------:R-:W-:Y:S01]  /*80e0*/  LOP3.LUT R42, R64, 0xffff0000, RZ, 0xc0, !PT ;  /* 0xffff0000402a7812 */ /* 0x000fe200078ec0ff */
[C---:B------:R-:W-:Y:S01]  /*80f0*/  FMUL R14, R38.reuse, R18 ;  /* 0x00000012260e7220 */ /* 0x040fe20000400000 */
[----:B------:R-:W-:Y:S01]  /*8100*/  FFMA R13, R41, R40, R13 ;  /* 0x00000028290d7223 */ /* 0x000fe2000000000d */
[----:B------:R-:W-:Y:S01]  /*8110*/  LOP3.LUT R40, R59, 0xffff0000, RZ, 0xc0, !PT ;  /* 0xffff00003b287812 */ /* 0x000fe200078ec0ff */
[----:B------:R-:W-:Y:S01]  /*8120*/  FMUL R19, R38, R19 ;  /* 0x0000001326137220 */ /* 0x000fe20000400000 */
[----:B------:R-:W-:Y:S01]  /*8130*/  FFMA R14, R41, R43, R14 ;  /* 0x0000002b290e7223 */ /* 0x000fe2000000000e */
[----:B------:R-:W-:Y:S01]  /*8140*/  SHF.L.U32 R43, R64, 0x10, RZ ;  /* 0x00000010402b7819 */ /* 0x000fe200000006ff */
[C---:B------:R-:W-:Y:S01]  /*8150*/  FMUL R16, R38.reuse, R20 ;  /* 0x0000001426107220 */ /* 0x040fe20000400000 */
[----:B------:R-:W-:Y:S01]  /*8160*/  F2FP.BF16.F32.PACK_AB R54, R13, R12 ;  /* 0x0000000c0d36723e */ /* 0x000fe200000010ff */
[----:B------:R1:W-:Y:S01]  /*8170*/  STSM.16.M88.4 [R97+0x4400], R68 ;  /* 0x0044004461007844 */ /* 0x0003e20000000200 */
        /* <DEDUP_REMOVED lines=24> */
[----:B------:R2:W-:Y:S01]  /*8300*/  STSM.16.M88.4 [R96+0x4400], R52 ;  /* 0x0044003460007844 */ /* 0x0005e20000000200 */
[----:B------:R-:W-:Y:S01]  /*8310*/  FFMA R27, R41, R42, R27 ;  /* 0x0000002a291b7223 */ /* 0x000fe2000000001b */
[----:B------:R-:W-:Y:S01]  /*8320*/  LOP3.LUT R42, R72, 0xffff0000, RZ, 0xc0, !PT ;  /* 0xffff0000482a7812 */ /* 0x000fe200078ec0ff */
[C---:B------:R-:W-:Y:S01]  /*8330*/  FMUL R24, R38.reuse, R28 ;  /* 0x0000001c26187220 */ /* 0x040fe20000400000 */
[C---:B------:R-:W-:Y:S01]  /*8340*/  FMUL R25, R38.reuse, R29 ;  /* 0x0000001d26197220 */ /* 0x040fe20000400000 */
[C---:B------:R-:W-:Y:S01]  /*8350*/  FMUL R26, R38.reuse, R30 ;  /* 0x0000001e261a7220 */ /* 0x040fe20000400000 */
[----:B-1----:R-:W-:Y:S01]  /*8360*/  F2FP.BF16.F32.PACK_AB R68, R17, R16 ;  /* 0x000000101144723e */ /* 0x002fe200000010ff */
[C---:B------:R-:W-:Y:S01]  /*8370*/  FFMA R24, R41.reuse, R40, R24 ;  /* 0x0000002829187223 */ /* 0x040fe20000000018 */
[C---:B------:R-:W-:Y:S01]  /*8380*/  FFMA R25, R41.reuse, R42, R25 ;  /* 0x0000002a29197223 */ /* 0x040fe20000000019 */
[----:B------:R-:W-:Y:S01]  /*8390*/  FFMA R26, R41, R43, R26 ;  /* 0x0000002b291a7223 */ /* 0x000fe2000000001a */
[----:B------:R-:W-:Y:S01]  /*83a0*/  LOP3.LUT R40, R73, 0xffff0000, RZ, 0xc0, !PT ;  /* 0xffff000049287812 */ /* 0x000fe200078ec0ff */
        /* <DEDUP_REMOVED lines=39> */
.L_x_123:
[----:B------:R-:W-:Y:S05]  /*8620*/  BSYNC.RECONVERGENT B0 ;  /* 0x0000000000007941 */ /* 0x000fea0003800200 */
.L_x_122:
        /* <DEDUP_REMOVED lines=20> */
.L_x_127:
[----:B------:R-:W-:Y:S05]  /*8770*/  BSYNC B0 ;  /* 0x0000000000007941 */ /* 0x000fea0003800000 */
.L_x_126:
[----:B------:R-:W-:Y:S11]  /*8780*/  ISETP.NE.AND P0, PT, R61, RZ, PT ;  /* 0x000000ff3d00720c */ /* 0x000ff60003f05270 */
[----:B------:R-:W-:Y:S02]  /*8790*/  @!UPT UIADD3 URZ, UPT, UPT, URZ, URZ, URZ ;  /* 0x000000fffffff290 */ /* 0x000fe4000fffe0ff */
[----:B------:R-:W-:Y:S01]  /*87a0*/  @P0 IADD3 R2, PT, PT, R92, R5, RZ ;  /* 0x000000055c020210 */ /* 0x000fe20007ffe0ff */
[----:B------:R-:W-:Y:S05]  /*87b0*/  @P0 WARPSYNC.ALL ;  /* 0x0000000000000948 */ /* 0x000fea0003800000 */
[----:B------:R3:W4:Y:S04]  /*87c0*/  @P0 LDSM.16.M88.4 R48, [R46+UR44+0x400] ;  /* 0x0004002c2e30083b */ /* 0x0007280008000200 */
[----:B------:R3:W1:Y:S04]  /*87d0*/  @P0 LDSM.16.M88.4 R56, [R0+0x400] ;  /* 0x000400000038083b */ /* 0x0006680000000200 */
[----:B------:R3:W1:Y:S04]  /*87e0*/  @P0 LDSM.16.M88.4 R64, [R5+0x400] ;  /* 0x000400000540083b */ /* 0x0006680000000200 */
[----:B------:R3:W1:Y:S02]  /*87f0*/  @P0 LDSM.16.M88.4 R72, [R2+0x400] ;  /* 0x000400000248083b */ /* 0x0006640000000200 */
.L_x_125:
[----:B------:R-:W-:Y:S05]  /*8800*/  BSYNC B1 ;  /* 0x0000000000017941 */ /* 0x000fea0003800000 */
.L_x_124:
        /* <DEDUP_REMOVED lines=11> */
[----:B---3--:R-:W3:Y:S01]  /*88c0*/  LDC.64 R2, c[0x4][R3] ;  /* 0x0100000003027b82 */ /* 0x008ee20000000a00 */
[----:B------:R-:W2:Y:S01]  /*88d0*/  LDCU.64 UR4, c[0x4][0x10] ;  /* 0x01000200ff0477ac */ /* 0x000ea20008000a00 */
[----:B-1----:R-:W-:Y:S01]  /*88e0*/  MOV R5, UR9 ;  /* 0x0000000900057c02 */ /* 0x002fe20008000f00 */
[----:B------:R-:W-:Y:S01]  /*88f0*/  IMAD.U32 R4, RZ, RZ, UR8 ;  /* 0x00000008ff047e24 */ /* 0x000fe2000f8e00ff */
[----:B-----5:R-:W-:Y:S01]  /*8900*/  MOV R7, UR7 ;  /* 0x0000000700077c02 */ /* 0x020fe20008000f00 */
[----:B------:R-:W-:Y:S01]  /*8910*/  IMAD.U32 R6, RZ, RZ, UR6 ;  /* 0x00000006ff067e24 */ /* 0x000fe2000f8e00ff */
[----:B--2---:R-:W-:Y:S01]  /*8920*/  MOV R11, UR5 ;  /* 0x00000005000b7c02 */ /* 0x004fe20008000f00 */
[----:B------:R-:W-:Y:S02]  /*8930*/  IMAD.U32 R10, RZ, RZ, UR4 ;  /* 0x00000004ff0a7e24 */ /* 0x000fe4000f8e00ff */
[----:B------:R-:W-:Y:S07]  /*8940*/  LEPC R20, `(.L_x_129) ;  /* 0x000000001014794e */ /* 0x000fee0000000000 */
[----:B---34-:R-:W-:Y:S05]  /*8950*/  CALL.ABS.NOINC R2 ;  /* 0x0000000002007343 */ /* 0x018fea0003c00000 */
.L_x_129:
[----:B------:R-:W-:Y:S01]  /*8960*/  ISETP.NE.AND P0, PT, R94, RZ, PT ;  /* 0x000000ff5e00720c */ /* 0x000fe20003f05270 */
[----:B------:R-:W-:Y:S05]  /*8970*/  WARPSYNC.ALL ;  /* 0x0000000000007948 */ /* 0x000fea0003800000 */
[----:B------:R-:W-:Y:S01]  /*8980*/  R2UR UR4, R39 ;  /* 0x00000000270472ca */ /* 0x000fe200000e0000 */
[----:B------:R-:W1:Y:S01]  /*8990*/  S2UR UR6, SR_CgaCtaId ;  /* 0x00000000000679c3 */ /* 0x000e620000008800 */
[C---:B----4-:R-:W-:Y:S01]  /*89a0*/  SHF.L.U32 R40, R48.reuse, 0x10, RZ ;  /* 0x0000001030287819 */ /* 0x050fe200000006ff */
[----:B------:R-:W-:Y:S01]  /*89b0*/  BSSY.RECONVERGENT B0, `(.L_x_130) ;  /* 0x000008c000007945 */ /* 0x000fe20003800200 */
[----:B------:R-:W-:Y:S02]  /*89c0*/  LOP3.LUT R42, R48, 0xffff0000, RZ, 0xc0, !PT ;  /* 0xffff0000302a7812 */ /* 0x000fe400078ec0ff */
[C---:B------:R-:W-:Y:S02]  /*89d0*/  SHF.L.U32 R43, R49.reuse, 0x10, RZ ;  /* 0x00000010312b7819 */ /* 0x040fe400000006ff */
[----:B------:R-:W-:Y:S02]  /*89e0*/  LOP3.LUT R44, R49, 0xffff0000, RZ, 0xc0, !PT ;  /* 0xffff0000312c7812 */ /* 0x000fe400078ec0ff */
[C---:B------:R-:W-:Y:S02]  /*89f0*/  SHF.L.U32 R45, R50.reuse, 0x10, RZ ;  /* 0x00000010322d7819 */ /* 0x040fe400000006ff */
[----:B---3--:R-:W-:Y:S01]  /*8a00*/  LOP3.LUT R46, R50, 0xffff0000, RZ, 0xc0, !PT ;  /* 0xffff0000322e7812 */ /* 0x008fe200078ec0ff */
[----:B------:R-:W3:Y:S01]  /*8a10*/  LDTM.16dp256bit.x8 R4, tmem[UR4+0xc0] ;  /* 0x0000c004000479ee */ /* 0x000ee200081a0000 */
[C---:B------:R-:W-:Y:S01]  /*8a20*/  SHF.L.U32 R47, R51.reuse, 0x10, RZ ;  /* 0x00000010332f7819 */ /* 0x040fe200000006ff */
[----:B------:R-:W-:Y:S01]  /*8a30*/  NOP ;  /* 0x0000000000007918 */ /* 0x000fe20000000000 */
[----:B------:R-:W-:Y:S02]  /*8a40*/  LOP3.LUT R49, R51, 0xffff0000, RZ, 0xc0, !PT ;  /* 0xffff000033317812 */ /* 0x000fe400078ec0ff */
[----:B------:R-:W-:Y:S02]  /*8a50*/  R2UR UR5, R98 ;  /* 0x00000000620572ca */ /* 0x000fe400000e0000 */
[C---:B------:R-:W-:Y:S02]  /*8a60*/  SHF.L.U32 R48, R56.reuse, 0x10, RZ ;  /* 0x0000001038307819 */ /* 0x040fe400000006ff */
[----:B------:R-:W-:Y:S02]  /*8a70*/  LOP3.LUT R51, R56, 0xffff0000, RZ, 0xc0, !PT ;  /* 0xffff000038337812 */ /* 0x000fe400078ec0ff */
[C---:B------:R-:W-:Y:S02]  /*8a80*/  SHF.L.U32 R50, R57.reuse, 0x10, RZ ;  /* 0x0000001039327819 */ /* 0x040fe400000006ff */
[----:B--2---:R-:W-:Y:S02]  /*8a90*/  LOP3.LUT R52, R57, 0xffff0000, RZ, 0xc0, !PT ;  /* 0xffff000039347812 */ /* 0x004fe400078ec0ff */
[C---:B------:R-:W-:Y:S02]  /*8aa0*/  SHF.L.U32 R53, R58.reuse, 0x10, RZ ;  /* 0x000000103a357819 */ /* 0x040fe400000006ff */
[----:B------:R-:W-:Y:S01]  /*8ab0*/  LOP3.LUT R54, R58, 0xffff0000, RZ, 0xc0, !PT ;  /* 0xffff00003a367812 */ /* 0x000fe200078ec0ff */
[----:B------:R-:W-:Y:S01]  /*8ac0*/  UIADD3 UR4, UPT, UPT, UR5, 0xd0, URZ ;  /* 0x000000d005047890 */ /* 0x000fe2000fffe0ff */
[C---:B------:R-:W-:Y:S02]  /*8ad0*/  SHF.L.U32 R55, R59.reuse, 0x10, RZ ;  /* 0x000000103b377819 */ /* 0x040fe400000006ff */
[----:B------:R-:W-:Y:S02]  /*8ae0*/  LOP3.LUT R56, R59, 0xffff0000, RZ, 0xc0, !PT ;  /* 0xffff00003b387812 */ /* 0x000fe400078ec0ff */
[----:B------:R-:W-:Y:S01]  /*8af0*/  SHF.L.U32 R57, R64, 0x10, RZ ;  /* 0x0000001040397819 */ /* 0x000fe200000006ff */
[----:B-1----:R-:W-:Y:S01]  /*8b00*/  UPRMT UR4, UR6, 0x654, UR4 ;  /* 0x0000065406047896 */ /* 0x002fe20008000004 */
[C---:B---3--:R-:W-:Y:S01]  /*8b10*/  FMUL R4, R38.reuse, R4 ;  /* 0x0000000426047220 */ /* 0x048fe20000400000 */
[C---:B------:R-:W-:Y:S01]  /*8b20*/  FMUL R5, R38.reuse, R5 ;  /* 0x0000000526057220 */ /* 0x040fe20000400000 */
[----:B------:R-:W-:Y:S01]  /*8b30*/  FMUL R6, R38, R6 ;  /* 0x0000000626067220 */ /* 0x000fe20000400000 */
[----:B------:R-:W-:Y:S01]  /*8b40*/  LOP3.LUT R58, R64, 0xffff0000, RZ, 0xc0, !PT ;  /* 0xffff0000403a7812 */ /* 0x000fe200078ec0ff */
[C---:B------:R-:W-:Y:S01]  /*8b50*/  FFMA R4, R41.reuse, R40, R4 ;  /* 0x0000002829047223 */ /* 0x040fe20000000004 */
[----:B------:R-:W-:Y:S01]  /*8b60*/  FFMA R5, R41, R42, R5 ;  /* 0x0000002a29057223 */ /* 0x000fe20000000005 */
[----:B------:R-:W-:Y:S01]  /*8b70*/  SHF.L.U32 R59, R65, 0x10, RZ ;  /* 0x00000010413b7819 */ /* 0x000fe200000006ff */
[----:B------:R-:W-:Y:S01]  /*8b80*/  FFMA R6, R41, R43, R6 ;  /* 0x0000002b29067223 */ /* 0x000fe20000000006 */
[----:B------:R-:W-:Y:S01]  /*8b90*/  SYNCS.ARRIVE.TRANS64.RED.A1T0 RZ, [UR4], RZ ;  /* 0x000000ffffff79a7 */ /* 0x000fe20008100404 */
[C---:B------:R-:W-:Y:S01]  /*8ba0*/  FMUL R7, R38.reuse, R7 ;  /* 0x0000000726077220 */ /* 0x040fe20000400000 */
[----:B------:R-:W-:Y:S01]  /*8bb0*/  LOP3.LUT R60, R65, 0xffff0000, RZ, 0xc0, !PT ;  /* 0xffff0000413c7812 */ /* 0x000fe200078ec0ff */
[C---:B------:R-:W-:Y:S01]  /*8bc0*/  FMUL R8, R38.reuse, R8 ;  /* 0x0000000826087220 */ /* 0x040fe20000400000 */
[----:B------:R-:W-:Y:S01]  /*8bd0*/  F2FP.BF16.F32.PACK_AB R104, R5, R4 ;  /* 0x000000040568723e */ /* 0x000fe200000010ff */
[C---:B------:R-:W-:Y:S01]  /*8be0*/  FFMA R7, R41.reuse, R44, R7 ;  /* 0x0000002c29077223 */ /* 0x040fe20000000007 */
[----:B------:R-:W-:Y:S01]  /*8bf0*/  FMUL R9, R38, R9 ;  /* 0x0000000926097220 */ /* 0x000fe20000400000 */
[----:B------:R-:W-:Y:S01]  /*8c00*/  FFMA R8, R41, R45, R8 ;  /* 0x0000002d29087223 */ /* 0x000fe20000000008 */
[----:B------:R-:W-:Y:S01]  /*8c10*/  SHF.L.U32 R61, R66, 0x10, RZ ;  /* 0x00000010423d7819 */ /* 0x000fe200000006ff */
[C---:B------:R-:W-:Y:S01]  /*8c20*/  FMUL R0, R38.reuse, R10 ;  /* 0x0000000a26007220 */ /* 0x040fe20000400000 */
[----:B------:R-:W-:Y:S01]  /*8c30*/  F2FP.BF16.F32.PACK_AB R105, R7, R6 ;  /* 0x000000060769723e */ /* 0x000fe200000010ff */
[C---:B------:R-:W-:Y:S01]  /*8c40*/  FFMA R9, R41.reuse, R46, R9 ;  /* 0x0000002e29097223 */ /* 0x040fe20000000009 */
[----:B------:R-:W-:Y:S01]  /*8c50*/  FMUL R2, R38, R11 ;  /* 0x0000000b26027220 */ /* 0x000fe20000400000 */
[----:B------:R-:W-:Y:S01]  /*8c60*/  FFMA R0, R41, R47, R0 ;  /* 0x0000002f29007223 */ /* 0x000fe20000000000 */
[----:B------:R-:W-:Y:S01]  /*8c70*/  LOP3.LUT R62, R66, 0xffff0000, RZ, 0xc0, !PT ;  /* 0xffff0000423e7812 */ /* 0x000fe200078ec0ff */
[C---:B------:R-:W-:Y:S01]  /*8c80*/  FMUL R3, R38.reuse, R12 ;  /* 0x0000000c26037220 */ /* 0x040fe20000400000 */
[----:B------:R-:W-:Y:S01]  /*8c90*/  F2FP.BF16.F32.PACK_AB R106, R9, R8 ;  /* 0x00000008096a723e */ /* 0x000fe200000010ff */
[C---:B------:R-:W-:Y:S01]  /*8ca0*/  FFMA R2, R41.reuse, R49, R2 ;  /* 0x0000003129027223 */ /* 0x040fe20000000002 */
[C---:B------:R-:W-:Y:S01]  /*8cb0*/  FMUL R10, R38.reuse, R13 ;  /* 0x0000000d260a7220 */ /* 0x040fe20000400000 */
[----:B------:R-:W-:Y:S01]  /*8cc0*/  FFMA R3, R41, R48, R3 ;  /* 0x0000003029037223 */ /* 0x000fe20000000003 */
[----:B------:R-:W-:Y:S01]  /*8cd0*/  SHF.L.U32 R63, R67, 0x10, RZ ;  /* 0x00000010433f7819 */ /* 0x000fe200000006ff */
[----:B------:R-:W-:Y:S01]  /*8ce0*/  FMUL R11, R38, R14 ;  /* 0x0000000e260b7220 */ /* 0x000fe20000400000 */
[----:B------:R-:W-:Y:S01]  /*8cf0*/  F2FP.BF16.F32.PACK_AB R107, R2, R0 ;  /* 0x00000000026b723e */ /* 0x000fe200000010ff */
[C---:B------:R-:W-:Y:S01]  /*8d00*/  FFMA R10, R41.reuse, R51, R10 ;  /* 0x00000033290a7223 */ /* 0x040fe2000000000a */
[----:B------:R-:W-:Y:S01]  /*8d10*/  FMUL R15, R38, R15 ;  /* 0x0000000f260f7220 */ /* 0x000fe20000400000 */
[----:B------:R-:W-:Y:S01]  /*8d20*/  FFMA R11, R41, R50, R11 ;  /* 0x00000032290b7223 */ /* 0x000fe2000000000b */
[----:B------:R-:W-:Y:S01]  /*8d30*/  LOP3.LUT R64, R67, 0xffff0000, RZ, 0xc0, !PT ;  /* 0xffff000043407812 */ /* 0x000fe200078ec0ff */
[----:B------:R1:W-:Y:S01]  /*8d40*/  STSM.16.M88.4 [R97+0x6400], R104 ;  /* 0x0064006861007844 */ /* 0x0003e20000000200 */
[----:B------:R-:W-:Y:S01]  /*8d50*/  F2FP.BF16.F32.PACK_AB R108, R10, R3 ;  /* 0x000000030a6c723e */ /* 0x000fe200000010ff */
[C---:B------:R-:W-:Y:S01]  /*8d60*/  FFMA R15, R41.reuse, R52, R15 ;  /* 0x00000034290f7223 */ /* 0x040fe2000000000f */
[C---:B------:R-:W-:Y:S01]  /*8d70*/  FMUL R12, R38.reuse, R16 ;  /* 0x00000010260c7220 */ /* 0x040fe20000400000 */
[C---:B------:R-:W-:Y:S01]  /*8d80*/  FMUL R13, R38.reuse, R17 ;  /* 0x00000011260d7220 */ /* 0x040fe20000400000 */
[----:B------:R-:W-:Y:S01]  /*8d90*/  FMUL R14, R38, R18 ;  /* 0x00000012260e7220 */ /* 0x000fe20000400000 */
[----:B------:R-:W-:Y:S01]  /*8da0*/  SHF.L.U32 R65, R72, 0x10, RZ ;  /* 0x0000001048417819 */ /* 0x000fe200000006ff */
[----:B------:R-:W-:Y:S01]  /*8db0*/  FFMA R12, R41, R53, R12 ;  /* 0x00000035290c7223 */ /* 0x000fe2000000000c */
[----:B------:R-:W-:Y:S01]  /*8dc0*/  F2FP.BF16.F32.PACK_AB R109, R15, R11 ;  /* 0x0000000b0f6d723e */ /* 0x000fe200000010ff */
[C---:B------:R-:W-:Y:S01]  /*8dd0*/  FFMA R13, R41.reuse, R54, R13 ;  /* 0x00000036290d7223 */ /* 0x040fe2000000000d */
[----:B------:R-:W-:Y:S01]  /*8de0*/  FFMA R14, R41, R55, R14 ;  /* 0x00000037290e7223 */ /* 0x000fe2000000000e */
[----:B------:R-:W-:Y:S01]  /*8df0*/  FMUL R19, R38, R19 ;  /* 0x0000001326137220 */ /* 0x000fe20000400000 */
[----:B------:R-:W-:Y:S01]  /*8e00*/  LOP3.LUT R66, R72, 0xffff0000, RZ, 0xc0, !PT ;  /* 0xffff000048427812 */ /* 0x000fe200078ec0ff */
[C---:B------:R-:W-:Y:S01]  /*8e10*/  FMUL R16, R38.reuse, R20 ;  /* 0x0000001426107220 */ /* 0x040fe20000400000 */
[----:B------:R-:W-:Y:S01]  /*8e20*/  F2FP.BF16.F32.PACK_AB R110, R13, R12 ;  /* 0x0000000c0d6e723e */ /* 0x000fe200000010ff */
[C---:B------:R-:W-:Y:S01]  /*8e30*/  FFMA R19, R41.reuse, R56, R19 ;  /* 0x0000003829137223 */ /* 0x040fe20000000013 */
[C---:B------:R-:W-:Y:S01]  /*8e40*/  FMUL R17, R38.reuse, R21 ;  /* 0x0000001526117220 */ /* 0x040fe20000400000 */
[----:B------:R-:W-:Y:S01]  /*8e50*/  FFMA R16, R41, R57, R16 ;  /* 0x0000003929107223 */ /* 0x000fe20000000010 */
[----:B------:R-:W-:Y:S01]  /*8e60*/  SHF.L.U32 R67, R73, 0x10, RZ ;  /* 0x0000001049437819 */ /* 0x000fe200000006ff */
[C---:B------:R-:W-:Y:S01]  /*8e70*/  FMUL R18, R38.reuse, R22 ;  /* 0x0000001626127220 */ /* 0x040fe20000400000 */
[----:B------:R-:W-:Y:S01]  /*8e80*/  F2FP.BF16.F32.PACK_AB R111, R19, R14 ;  /* 0x0000000e136f723e */ /* 0x000fe200000010ff */
[C---:B------:R-:W-:Y:S01]  /*8e90*/  FFMA R17, R41.reuse, R58, R17 ;  /* 0x0000003a29117223 */ /* 0x040fe20000000011 */
[C---:B------:R-:W-:Y:S01]  /*8ea0*/  FMUL R23, R38.reuse, R23 ;  /* 0x0000001726177220 */ /* 0x040fe20000400000 */
        /* <DEDUP_REMOVED lines=12> */
[C---:B------:R-:W-:Y:S01]  /*8f70*/  FMUL R27, R38.reuse, R27 ;  /* 0x0000001b261b7220 */ /* 0x040fe20000400000 */
[C---:B------:R-:W-:Y:S01]  /*8f80*/  FMUL R24, R38.reuse, R28 ;  /* 0x0000001c26187220 */ /* 0x040fe20000400000 */
[C---:B------:R-:W-:Y:S01]  /*8f90*/  FMUL R25, R38.reuse, R29 ;  /* 0x0000001d26197220 */ /* 0x040fe20000400000 */
[C---:B------:R-:W-:Y:S01]  /*8fa0*/  FFMA R22, R41.reuse, R63, R22 ;  /* 0x0000003f29167223 */ /* 0x040fe20000000016 */
[C---:B------:R-:W-:Y:S01]  /*8fb0*/  FMUL R26, R38.reuse, R30 ;  /* 0x0000001e261a7220 */ /* 0x040fe20000400000 */
[C---:B------:R-:W-:Y:S01]  /*8fc0*/  FFMA R27, R41.reuse, R64, R27 ;  /* 0x00000040291b7223 */ /* 0x040fe2000000001b */
[----:B------:R-:W-:Y:S01]  /*8fd0*/  FMUL R31, R38, R31 ;  /* 0x0000001f261f7220 */ /* 0x000fe20000400000 */
[C---:B------:R-:W-:Y:S01]  /*8fe0*/  FFMA R24, R41.reuse, R65, R24 ;  /* 0x0000004129187223 */ /* 0x040fe20000000018 */
[----:B------:R-:W-:Y:S01]  /*8ff0*/  LOP3.LUT R70, R74, 0xffff0000, RZ, 0xc0, !PT ;  /* 0xffff00004a467812 */ /* 0x000fe200078ec0ff */
[C---:B------:R-:W-:Y:S01]  /*9000*/  FMUL R28, R38.reuse, R32 ;  /* 0x00000020261c7220 */ /* 0x040fe20000400000 */
[----:B------:R-:W-:Y:S01]  /*9010*/  FFMA R25, R41, R66, R25 ;  /* 0x0000004229197223 */ /* 0x000fe20000000019 */
[----:B------:R-:W-:Y:S01]  /*9020*/  SHF.L.U32 R71, R75, 0x10, RZ ;  /* 0x000000104b477819 */ /* 0x000fe200000006ff */
[C---:B------:R-:W-:Y:S01]  /*9030*/  FMUL R29, R38.reuse, R33 ;  /* 0x00000021261d7220 */ /* 0x040fe20000400000 */
[----:B------:R-:W-:Y:S01]  /*9040*/  FFMA R26, R41, R67, R26 ;  /* 0x00000043291a7223 */ /* 0x000fe2000000001a */
[----:B------:R-:W-:Y:S01]  /*9050*/  LOP3.LUT R72, R75, 0xffff0000, RZ, 0xc0, !PT ;  /* 0xffff00004b487812 */ /* 0x000fe200078ec0ff */
        /* <DEDUP_REMOVED lines=24> */
[----:B------:R-:W-:Y:S02]  /*91e0*/  UIADD3 UR9, UPT, UPT, UR49, 0xc0, URZ ;  /* 0x000000c031097890 */ /* 0x000fe4000fffe0ff */
[----:B------:R-:W-:Y:S01]  /*91f0*/  UIADD3 UR8, UPT, UPT, UR44, 0x6400, URZ ;  /* 0x000064002c087890 */ /* 0x000fe2000fffe0ff */
[----:B------:R-:W-:Y:S01]  /*9200*/  UMOV UR10, UR50 ;  /* 0x00000032000a7c82 */ /* 0x000fe20008000000 */
[----:B------:R-:W-:Y:S01]  /*9210*/  UMOV UR11, UR36 ;  /* 0x00000024000b7c82 */ /* 0x000fe20008000000 */
[----:B--2---:R-:W-:Y:S04]  /*9220*/  UIADD3 UR4, UP0, UPT, UR6, 0x680, URZ ;  /* 0x0000068006047890 */ /* 0x004fe8000ff1e0ff */
[----:B------:R-:W-:Y:S09]  /*9230*/  UIADD3.X UR5, UPT, UPT, URZ, UR7, URZ, UP0, !UPT ;  /* 0x00000007ff057290 */ /* 0x000ff200087fe4ff */
[----:B------:R2:W-:Y:S01]  /*9240*/  UTMASTG.3D [UR8], [UR4] ;  /* 0x00000008040073b5 */ /* 0x0005e20008010000 */
[----:B------:R0:W-:Y:S01]  /*9250*/  UTMACMDFLUSH ;  /* 0x00000000000079b7 */ /* 0x0001e20000000000 */
[----:B--2---:R-:W-:Y:S04]  /*9260*/  DEPBAR.LE SB0, 0x1 ;  /* 0x000080400000791a */ /* 0x004fe80000000000 */
.L_x_131:
[----:B------:R-:W-:Y:S05]  /*9270*/  BSYNC.RECONVERGENT B0 ;  /* 0x0000000000007941 */ /* 0x000fea0003800200 */
.L_x_130:
[----:B------:R-:W-:Y:S01]  /*9280*/  BAR.SYNC.DEFER_BLOCKING 0x1, 0x80 ;  /* 0x0042000000007b1d */ /* 0x000fe20000010000 */
[----:B------:R-:W-:Y:S01]  /*9290*/  UISETP.NE.AND UP0, UPT, UR47, -0x4, UPT ;  /* 0xfffffffc2f00788c */ /* 0x000fe2000bf05270 */
[----:B------:R-:W-:Y:S08]  /*92a0*/  IADD3 R0, PT, PT, R36, 0x1, RZ ;  /* 0x0000000124007810 */ /* 0x000ff00007ffe0ff */
[----:B------:R-:W-:Y:S05]  /*92b0*/  BRA.U !UP0, `(.L_x_132) ;  /* 0x0000000108247547 */ /* 0x000fea000b800000 */
[----:B------:R-:W-:Y:S01]  /*92c0*/  ISETP.NE.AND P0, PT, R95, RZ, PT ;  /* 0x000000ff5f00720c */ /* 0x000fe20003f05270 */
[----:B------:R-:W-:Y:S01]  /*92d0*/  IMAD.U32 R2, RZ, RZ, UR46 ;  /* 0x0000002eff027e24 */ /* 0x000fe2000f8e00ff */
[----:B------:R-:W-:Y:S04]  /*92e0*/  UIADD3 UR4, UPT, UPT, UR46, 0x1, URZ ;  /* 0x000000012e047890 */ /* 0x000fe8000fffe0ff */
[----:B------:R-:W-:Y:S04]  /*92f0*/  UISETP.NE.AND UP0, UPT, UR4, 0x4, UPT ;  /* 0x000000040400788c */ /* 0x000fe8000bf05270 */
[----:B------:R-:W-:Y:S03]  /*9300*/  USEL UR46, UR4, URZ, UP0 ;  /* 0x000000ff042e7287 */ /* 0x000fe60008000000 */
[----:B------:R-:W-:Y:S05]  /*9310*/  @P0 LEA R2, R2, UR44, 0x3 ;  /* 0x0000002c02020c11 */ /* 0x000fea000f8e18ff */
[----:B------:R-:W-:Y:S05]  /*9320*/  @P0 VIADD R2, R2, 0x60 ;  /* 0x0000006002020836 */ /* 0x000fea0000000000 */
[----:B------:R-:W-:Y:S04]  /*9330*/  @P0 PRMT R2, R101, 0x654, R2 ;  /* 0x0000065465020816 */ /* 0x000fe80000000002 */
[----:B------:R2:W-:Y:S03]  /*9340*/  @P0 SYNCS.ARRIVE.TRANS64.RED.A1T0 RZ, [R2+URZ], RZ ;  /* 0x000000ff02ff09a7 */ /* 0x0005e600081004ff */
.L_x_132:
[----:B------:R-:W-:Y:S01]  /*9350*/  R2UR UR5, R83 ;  /* 0x00000000530572ca */ /* 0x000fe200000e0000 */
[----:B------:R-:W-:Y:S01]  /*9360*/  UISETP.NE.AND UP0, UPT, UR61, URZ, UPT ;  /* 0x000000ff3d00728c */ /* 0x000fe2000bf05270 */
[----:B------:R-:W-:Y:S01]  /*9370*/  R2UR UR4, R84 ;  /* 0x00000000540472ca */ /* 0x000fe200000e0000 */
[----:B------:R-:W-:Y:S01]  /*9380*/  UIADD3 UR47, UPT, UPT, UR47, 0x4, URZ ;  /* 0x000000042f2f7890 */ /* 0x000fe2000fffe0ff */
[----:B------:R-:W-:Y:S01]  /*9390*/  ISETP.NE.AND P0, PT, R88, 0x2, PT ;  /* 0x000000025800780c */ /* 0x000fe20003f05270 */
[----:B------:R-:W-:Y:S01]  /*93a0*/  UMOV UR36, UR60 ;  /* 0x0000003c00247c82 */ /* 0x000fe20008000000 */
[----:B------:R-:W-:Y:S02]  /*93b0*/  ISETP.NE.AND P1, PT, R0, 0x4, PT ;  /* 0x000000040000780c */ /* 0x000fe40003f25270 */
[----:B--2---:R-:W-:Y:S02]  /*93c0*/  SEL R2, RZ, 0x1, P0 ;  /* 0x00000001ff027807 */ /* 0x004fe40000000000 */
[----:B------:R-:W-:Y:S02]  /*93d0*/  SEL R3, RZ, 0x1, P1 ;  /* 0x00000001ff037807 */ /* 0x000fe40000800000 */
[----:B------:R-:W-:Y:S01]  /*93e0*/  LOP3.LUT R89, R89, R2, RZ, 0x3c, !PT ;  /* 0x0000000259597212 */ /* 0x000fe200078e3cff */
[----:B------:R-:W-:Y:S01]  /*93f0*/  UIADD3 UR20, UPT, UPT, UR37, UR5, URZ ;  /* 0x0000000525147290 */ /* 0x000fe2000fffe0ff */
[----:B------:R-:W-:Y:S01]  /*9400*/  LOP3.LUT R90, R90, R3, RZ, 0x3c, !PT ;  /* 0x000000035a5a7212 */ /* 0x000fe200078e3cff */
[----:B------:R-:W-:Y:S01]  /*9410*/  UIADD3 UR16, UPT, UPT, UR38, UR4, URZ ;  /* 0x0000000426107290 */ /* 0x000fe2000fffe0ff */
[----:B------:R-:W-:Y:S02]  /*9420*/  SEL R88, R88, RZ, P0 ;  /* 0x000000ff58587207 */ /* 0x000fe40000000000 */
[----:B------:R-:W-:Y:S01]  /*9430*/  SEL R36, R0, RZ, P1 ;  /* 0x000000ff00247207 */ /* 0x000fe20000800000 */
[----:B------:R-:W-:Y:S08]  /*9440*/  BRA.U UP0, `(.L_x_133) ;  /* 0xffffffbd009c7547 */ /* 0x000ff0000b83ffff */
[----:B------:R-:W-:-:S13]  /*9450*/  R2UR UR4, R85 ;  /* 0x00000000550472ca */ /* 0x000fda00000e0000 */
[----:B------:R-:W-:-:S09]  /*9460*/  UISETP.NE.AND UP0, UPT, UR4, URZ, UPT ;  /* 0x000000ff0400728c */ /* 0x000fd2000bf05270 */
[----:B------:R-:W-:Y:S05]  /*9470*/  BRA.U !UP0, `(.L_x_134) ;  /* 0x0000000108487547 */ /* 0x000fea000b800000 */
[----:B------:R-:W2:Y:S02]  /*9480*/  LDCU.64 UR4, c[0x0][0x890] ;  /* 0x00011200ff0477ac */ /* 0x000ea40008000a00 */
[----:B--2---:R-:W-:-:S04]  /*9490*/  UISETP.NE.U32.AND UP0, UPT, UR4, URZ, UPT ;  /* 0x000000ff0400728c */ /* 0x004fc8000bf05070 */
[----:B------:R-:W-:-:S09]  /*94a0*/  UISETP.NE.AND.EX UP0, UPT, UR5, URZ, UPT, UP0 ;  /* 0x000000ff0500728c */ /* 0x000fd2000bf05300 */
[----:B------:R-:W-:Y:S05]  /*94b0*/  BRA.U UP0, `(.L_x_135) ;  /* 0x00000001000c7547 */ /* 0x000fea000b800000 */
[----:B------:R-:W-:-:S13]  /*94c0*/  FSETP.NEU.AND P0, PT, R41, RZ, PT ;  /* 0x000000ff2900720b */ /* 0x000fda0003f0d000 */
[----:B------:R-:W-:Y:S05]  /*94d0*/  @!P0 EXIT ;  /* 0x000000000000894d */ /* 0x000fea0003800000 */
[----:B------:R-:W-:Y:S05]  /*94e0*/  BRA `(.L_x_134) ;  /* 0x00000000002c7947 */ /* 0x000fea0003800000 */
.L_x_135:
[----:B------:R-:W-:Y:S01]  /*94f0*/  ISETP.NE.AND P0, PT, R87, RZ, PT ;  /* 0x000000ff5700720c */ /* 0x000fe20003f05270 */
[----:B------:R-:W-:-:S12]  /*9500*/  BSSY.RECONVERGENT B0, `(.L_x_134) ;  /* 0x0000009000007945 */ /* 0x000fd80003800200 */
[----:B------:R-:W-:Y:S05]  /*9510*/  @P0 BRA `(.L_x_136) ;  /* 0x0000000000140947 */ /* 0x000fea0003800000 */
[----:B------:R-:W2:Y:S02]  /*9520*/  LDCU.64 UR4, c[0x0][0x888] ;  /* 0x00011100ff0477ac */ /* 0x000ea40008000a00 */
[----:B--2---:R-:W-:-:S04]  /*9530*/  ISETP.NE.U32.AND P0, PT, RZ, UR4, PT ;  /* 0x00000004ff007c0c */ /* 0x004fc8000bf05070 */
[----:B------:R-:W-:-:S13]  /*9540*/  ISETP.NE.AND.EX P0, PT, RZ, UR5, PT, P0 ;  /* 0x00000005ff007c0c */ /* 0x000fda000bf05300 */
[----:B------:R-:W-:Y:S05]  /*9550*/  @!P0 EXIT ;  /* 0x000000000000894d */ /* 0x000fea0003800000 */
[----:B------:R-:W-:Y:S05]  /*9560*/  BRA `(.L_x_137) ;  /* 0x0000000000087947 */ /* 0x000fea0003800000 */
.L_x_136:
[----:B------:R-:W-:-:S13]  /*9570*/  FSETP.NEU.AND P0, PT, R41, RZ, PT ;  /* 0x000000ff2900720b */ /* 0x000fda0003f0d000 */
[----:B------:R-:W-:Y:S05]  /*9580*/  @!P0 EXIT ;  /* 0x000000000000894d */ /* 0x000fea0003800000 */
.L_x_137:
[----:B------:R-:W-:Y:S05]  /*9590*/  BSYNC.RECONVERGENT B0 ;  /* 0x0000000000007941 */ /* 0x000fea0003800200 */
.L_x_134:
[----:B------:R-:W2:Y:S01]  /*95a0*/  S2UR UR5, SR_CgaCtaId ;  /* 0x00000000000579c3 */ /* 0x000ea20000008800 */
[----:B------:R-:W-:Y:S01]  /*95b0*/  ULEA UR4, UR46, UR44, 0x3 ;  /* 0x0000002c2e047291 */ /* 0x000fe2000f8e18ff */
[----:B------:R-:W-:-:S04]  /*95c0*/  DEPBAR.LE SB0, 0x0 ;  /* 0x000080000000791a */ /* 0x000fc80000000000 */
[----:B------:R-:W-:-:S04]  /*95d0*/  UIADD3 UR4, UPT, UPT, UR4, 0x60, URZ ;  /* 0x0000006004047890 */ /* 0x000fc8000fffe0ff */
[----:B--2---:R-:W-:-:S09]  /*95e0*/  UPRMT UR4, UR5, 0x654, UR4 ;  /* 0x0000065405047896 */ /* 0x004fd20008000004 */
[----:B------:R-:W-:Y:S01]  /*95f0*/  SYNCS.ARRIVE.TRANS64.RED.A1T0 RZ, [UR4], RZ ;  /* 0x000000ffffff79a7 */ /* 0x000fe20008100404 */
[----:B------:R-:W-:Y:S05]  /*9600*/  EXIT ;  /* 0x000000000000794d */ /* 0x000fea0003800000 */
.L_x_24:
[----:B--2---:R2:W3:Y:S02]  /*9610*/  SYNCS.PHASECHK.TRANS64.TRYWAIT P0, [R0+URZ+0x100], R3 ;  /* 0x00010003000075a7 */ /* 0x0044e400080011ff */
[----:B---3--:R-:W-:Y:S05]  /*9620*/  @!P0 NANOSLEEP.SYNCS 0x989680 ;  /* 0x009896800000895d */ /* 0x008fea0003900000 */
[----:B------:R-:W3:Y:S02]  /*9630*/  @!P0 SYNCS.PHASECHK.TRANS64 P0, [R0+URZ+0x100], R3 ;  /* 0x00010003000085a7 */ /* 0x000ee400080010ff */
[----:B---3--:R-:W-:Y:S05]  /*9640*/  @!P0 BRA `(.L_x_24) ;  /* 0xfffffffc00f08947 */ /* 0x008fea000383ffff */
[----:B------:R-:W-:Y:S05]  /*9650*/  BRA `(.L_x_138) ;  /* 0xffffff8000a87947 */ /* 0x000fea000383ffff */
.L_x_27:
[----:B--2---:R-:W-:-:S07]  /*9660*/  MOV R0, UR33 ;  /* 0x0000002100007c02 */ /* 0x004fce0008000f00 */
.L_x_139:
[----:B--2---:R2:W3:Y:S02]  /*9670*/  SYNCS.PHASECHK.TRANS64.TRYWAIT P0, [R0+URZ+0x20], R3 ;  /* 0x00002003000075a7 */ /* 0x0044e400080011ff */
[----:B---3--:R-:W-:Y:S05]  /*9680*/  @!P0 NANOSLEEP.SYNCS 0x989680 ;  /* 0x009896800000895d */ /* 0x008fea0003900000 */
[----:B------:R-:W3:Y:S02]  /*9690*/  @!P0 SYNCS.PHASECHK.TRANS64 P0, [R0+URZ+0x20], R3 ;  /* 0x00002003000085a7 */ /* 0x000ee400080010ff */
[----:B---3--:R-:W-:Y:S05]  /*96a0*/  @!P0 BRA `(.L_x_139) ;  /* 0xfffffffc00f08947 */ /* 0x008fea000383ffff */
[----:B------:R-:W-:Y:S05]  /*96b0*/  BRA `(.L_x_26) ;  /* 0xffffff8000e87947 */ /* 0x000fea000383ffff */
.L_x_34:
[----:B-1----:R-:W-:-:S07]  /*96c0*/  MOV R0, UR17 ;  /* 0x0000001100007c02 */ /* 0x002fce0008000f00 */
.L_x_140:
[----:B-1----:R1:W2:Y:S02]  /*96d0*/  SYNCS.PHASECHK.TRANS64.TRYWAIT P0, [R0+URZ+0x20], R3 ;  /* 0x00002003000075a7 */ /* 0x0022a400080011ff */
[----:B--2---:R-:W-:Y:S05]  /*96e0*/  @!P0 NANOSLEEP.SYNCS 0x989680 ;  /* 0x009896800000895d */ /* 0x004fea0003900000 */
[----:B------:R-:W2:Y:S02]  /*96f0*/  @!P0 SYNCS.PHASECHK.TRANS64 P0, [R0+URZ+0x20], R3 ;  /* 0x00002003000085a7 */ /* 0x000ea400080010ff */
[----:B--2---:R-:W-:Y:S05]  /*9700*/  @!P0 BRA `(.L_x_140) ;  /* 0xfffffffc00f08947 */ /* 0x004fea000383ffff */
[----:B------:R-:W-:Y:S05]  /*9710*/  BRA `(.L_x_33) ;  /* 0xffffff8400a87947 */ /* 0x000fea000383ffff */
.L_x_39:
[----:B-1----:R1:W2:Y:S02]  /*9720*/  SYNCS.PHASECHK.TRANS64.TRYWAIT P0, [R3+URZ+0x90], R0 ;  /* 0x00009000030075a7 */ /* 0x0022a400080011ff */
[----:B--2---:R-:W-:Y:S05]  /*9730*/  @!P0 NANOSLEEP.SYNCS 0x989680 ;  /* 0x009896800000895d */ /* 0x004fea0003900000 */
[----:B------:R-:W2:Y:S02]  /*9740*/  @!P0 SYNCS.PHASECHK.TRANS64 P0, [R3+URZ+0x90], R0 ;  /* 0x00009000030085a7 */ /* 0x000ea400080010ff */
[----:B--2---:R-:W-:Y:S05]  /*9750*/  @!P0 BRA `(.L_x_39) ;  /* 0xfffffffc00f08947 */ /* 0x004fea000383ffff */
[----:B------:R-:W-:Y:S05]  /*9760*/  BRA `(.L_x_141) ;  /* 0xffffff8800487947 */ /* 0x000fea000383ffff */
.L_x_43:
[----:B-1----:R-:W-:-:S07]  /*9770*/  MOV R0, UR4 ;  /* 0x0000000400007c02 */ /* 0x002fce0008000f00 */
.L_x_142:
[----:B-1----:R1:W2:Y:S02]  /*9780*/  SYNCS.PHASECHK.TRANS64.TRYWAIT P0, [R0+URZ], R3 ;  /* 0x00000003000075a7 */ /* 0x0022a400080011ff */
[----:B--2---:R-:W-:Y:S05]  /*9790*/  @!P0 NANOSLEEP.SYNCS 0x989680 ;  /* 0x009896800000895d */ /* 0x004fea0003900000 */
[----:B------:R-:W2:Y:S02]  /*97a0*/  @!P0 SYNCS.PHASECHK.TRANS64 P0, [R0+URZ], R3 ;  /* 0x00000003000085a7 */ /* 0x000ea400080010ff */
[----:B--2---:R-:W-:Y:S05]  /*97b0*/  @!P0 BRA `(.L_x_142) ;  /* 0xfffffffc00f08947 */ /* 0x004fea000383ffff */
[----:B------:R-:W-:Y:S05]  /*97c0*/  BRA `(.L_x_143) ;  /* 0xffffff8c00f47947 */ /* 0x000fea000383ffff */
.L_x_44:
[----:B------:R-:W-:-:S07]  /*97d0*/  MOV R0, UR5 ;  /* 0x0000000500007c02 */ /* 0x000fce0008000f00 */
.L_x_144:
[----:B-1----:R1:W2:Y:S02]  /*97e0*/  SYNCS.PHASECHK.TRANS64.TRYWAIT P0, [R0+URZ], R3 ;  /* 0x00000003000075a7 */ /* 0x0022a400080011ff */
[----:B--2---:R-:W-:Y:S05]  /*97f0*/  @!P0 NANOSLEEP.SYNCS 0x989680 ;  /* 0x009896800000895d */ /* 0x004fea0003900000 */
[----:B------:R-:W2:Y:S02]  /*9800*/  @!P0 SYNCS.PHASECHK.TRANS64 P0, [R0+URZ], R3 ;  /* 0x00000003000085a7 */ /* 0x000ea400080010ff */
[----:B--2---:R-:W-:Y:S05]  /*9810*/  @!P0 BRA `(.L_x_144) ;  /* 0xfffffffc00f08947 */ /* 0x004fea000383ffff */
[----:B------:R-:W-:Y:S05]  /*9820*/  BRA `(.L_x_145) ;  /* 0xffffff9000007947 */ /* 0x000fea000383ffff */
.L_x_45:
[----:B------:R-:W-:-:S07]  /*9830*/  MOV R0, UR5 ;  /* 0x0000000500007c02 */ /* 0x000fce0008000f00 */
.L_x_146:
[----:B-1----:R1:W2:Y:S02]  /*9840*/  SYNCS.PHASECHK.TRANS64.TRYWAIT P0, [R0+URZ], R3 ;  /* 0x00000003000075a7 */ /* 0x0022a400080011ff */
[----:B--2---:R-:W-:Y:S05]  /*9850*/  @!P0 NANOSLEEP.SYNCS 0x989680 ;  /* 0x009896800000895d */ /* 0x004fea0003900000 */
[----:B------:R-:W2:Y:S02]  /*9860*/  @!P0 SYNCS.PHASECHK.TRANS64 P0, [R0+URZ], R3 ;  /* 0x00000003000085a7 */ /* 0x000ea400080010ff */
[----:B--2---:R-:W-:Y:S05]  /*9870*/  @!P0 BRA `(.L_x_146) ;  /* 0xfffffffc00f08947 */ /* 0x004fea000383ffff */
[----:B------:R-:W-:Y:S05]  /*9880*/  BRA `(.L_x_147) ;  /* 0xffffff90000c7947 */ /* 0x000fea000383ffff */
.L_x_48:
[----:B-1----:R1:W2:Y:S02]  /*9890*/  SYNCS.PHASECHK.TRANS64.TRYWAIT P0, [R2+URZ+0xf0], R5 ;  /* 0x0000f005020075a7 */ /* 0x0022a400080011ff */
[----:B--2---:R-:W-:Y:S05]  /*98a0*/  @!P0 NANOSLEEP.SYNCS 0x989680 ;  /* 0x009896800000895d */ /* 0x004fea0003900000 */
[----:B------:R-:W2:Y:S02]  /*98b0*/  @!P0 SYNCS.PHASECHK.TRANS64 P0, [R2+URZ+0xf0], R5 ;  /* 0x0000f005020085a7 */ /* 0x000ea400080010ff */
[----:B--2---:R-:W-:Y:S05]  /*98c0*/  @!P0 BRA `(.L_x_48) ;  /* 0xfffffffc00f08947 */ /* 0x004fea000383ffff */
[----:B------:R-:W-:Y:S05]  /*98d0*/  BRA `(.L_x_148) ;  /* 0xffffff9000707947 */ /* 0x000fea000383ffff */
.L_x_49:
[----:B------:R-:W-:-:S07]  /*98e0*/  MOV R2, UR4 ;  /* 0x0000000400027c02 */ /* 0x000fce0008000f00 */
.L_x_149:
[----:B-1----:R1:W2:Y:S02]  /*98f0*/  SYNCS.PHASECHK.TRANS64.TRYWAIT P0, [R2+URZ+0xa0], R5 ;  /* 0x0000a005020075a7 */ /* 0x0022a400080011ff */
[----:B--2---:R-:W-:Y:S05]  /*9900*/  @!P0 NANOSLEEP.SYNCS 0x989680 ;  /* 0x009896800000895d */ /* 0x004fea0003900000 */
[----:B------:R-:W2:Y:S02]  /*9910*/  @!P0 SYNCS.PHASECHK.TRANS64 P0, [R2+URZ+0xa0], R5 ;  /* 0x0000a005020085a7 */ /* 0x000ea400080010ff */
[----:B--2---:R-:W-:Y:S05]  /*9920*/  @!P0 BRA `(.L_x_149) ;  /* 0xfffffffc00f08947 */ /* 0x004fea000383ffff */
[----:B------:R-:W-:Y:S05]  /*9930*/  BRA `(.L_x_150) ;  /* 0xffffff9000807947 */ /* 0x000fea000383ffff */
.L_x_50:
[----:B-1----:R1:W2:Y:S02]  /*9940*/  SYNCS.PHASECHK.TRANS64.TRYWAIT P1, [R2+URZ+0x90], R5 ;  /* 0x00009005020075a7 */ /* 0x0022a400080211ff */
[----:B--2---:R-:W-:Y:S05]  /*9950*/  @!P1 NANOSLEEP.SYNCS 0x989680 ;  /* 0x009896800000995d */ /* 0x004fea0003900000 */
[----:B------:R-:W2:Y:S02]  /*9960*/  @!P1 SYNCS.PHASECHK.TRANS64 P1, [R2+URZ+0x90], R5 ;  /* 0x00009005020095a7 */ /* 0x000ea400080210ff */
[----:B--2---:R-:W-:Y:S05]  /*9970*/  @!P1 BRA `(.L_x_50) ;  /* 0xfffffffc00f09947 */ /* 0x004fea000383ffff */
[----:B------:R-:W-:Y:S05]  /*9980*/  BRA `(.L_x_151) ;  /* 0xffffff9000b07947 */ /* 0x000fea000383ffff */
.L_x_53:
[----:B------:R-:W-:-:S07]  /*9990*/  MOV R0, UR4 ;  /* 0x0000000400007c02 */ /* 0x000fce0008000f00 */
.L_x_152:
[----:B-1----:R1:W2:Y:S02]  /*99a0*/  SYNCS.PHASECHK.TRANS64.TRYWAIT P0, [R0+URZ+0xa0], R3 ;  /* 0x0000a003000075a7 */ /* 0x0022a400080011ff */
[----:B--2---:R-:W-:Y:S05]  /*99b0*/  @!P0 NANOSLEEP.SYNCS 0x989680 ;  /* 0x009896800000895d */ /* 0x004fea0003900000 */
[----:B------:R-:W2:Y:S02]  /*99c0*/  @!P0 SYNCS.PHASECHK.TRANS64 P0, [R0+URZ+0xa0], R3 ;  /* 0x0000a003000085a7 */ /* 0x000ea400080010ff */
[----:B--2---:R-:W-:Y:S05]  /*99d0*/  @!P0 BRA `(.L_x_152) ;  /* 0xfffffffc00f08947 */ /* 0x004fea000383ffff */
[----:B------:R-:W-:Y:S05]  /*99e0*/  BRA `(.L_x_52) ;  /* 0xffffff9400047947 */ /* 0x000fea000383ffff */
.L_x_60:
[----:B-1----:R1:W2:Y:S02]  /*99f0*/  SYNCS.PHASECHK.TRANS64.TRYWAIT P1, [R0+URZ+0x90], R5 ;  /* 0x00009005000075a7 */ /* 0x0022a400080211ff */
[----:B--2---:R-:W-:Y:S05]  /*9a00*/  @!P1 NANOSLEEP.SYNCS 0x989680 ;  /* 0x009896800000995d */ /* 0x004fea0003900000 */
[----:B------:R-:W2:Y:S02]  /*9a10*/  @!P1 SYNCS.PHASECHK.TRANS64 P1, [R0+URZ+0x90], R5 ;  /* 0x00009005000095a7 */ /* 0x000ea400080210ff */
[----:B--2---:R-:W-:Y:S05]  /*9a20*/  @!P1 BRA `(.L_x_60) ;  /* 0xfffffffc00f09947 */ /* 0x004fea000383ffff */
[----:B------:R-:W-:Y:S05]  /*9a30*/  BRA `(.L_x_153) ;  /* 0xffffff98007c7947 */ /* 0x000fea000383ffff */
.L_x_61:
[----:B------:R-:W-:-:S07]  /*9a40*/  MOV R3, UR31 ;  /* 0x0000001f00037c02 */ /* 0x000fce0008000f00 */
.L_x_154:
[----:B-1----:R1:W2:Y:S02]  /*9a50*/  SYNCS.PHASECHK.TRANS64.TRYWAIT P0, [R3+URZ+0xd0], R0 ;  /* 0x0000d000030075a7 */ /* 0x0022a400080011ff */
[----:B--2---:R-:W-:Y:S05]  /*9a60*/  @!P0 NANOSLEEP.SYNCS 0x989680 ;  /* 0x009896800000895d */ /* 0x004fea0003900000 */
[----:B------:R-:W2:Y:S02]  /*9a70*/  @!P0 SYNCS.PHASECHK.TRANS64 P0, [R3+URZ+0xd0], R0 ;  /* 0x0000d000030085a7 */ /* 0x000ea400080010ff */
[----:B--2---:R-:W-:Y:S05]  /*9a80*/  @!P0 BRA `(.L_x_154) ;  /* 0xfffffffc00f08947 */ /* 0x004fea000383ffff */
[----:B------:R-:W-:Y:S05]  /*9a90*/  BRA `(.L_x_155) ;  /* 0xffffff9800cc7947 */ /* 0x000fea000383ffff */
.L_x_64:
[----:B------:R-:W-:Y:S07]  /*9aa0*/  MOV R0, UR5 ;  /* 0x0000000500007c02 */ /* 0x000fee0008000f00 */
.L_x_156:
[----:B-1----:R1:W2:Y:S02]  /*9ab0*/  SYNCS.PHASECHK.TRANS64.TRYWAIT P0, [R0+URZ], R3 ;  /* 0x00000003000075a7 */ /* 0x0022a400080011ff */
[----:B--2---:R-:W-:Y:S05]  /*9ac0*/  @!P0 NANOSLEEP.SYNCS 0x989680 ;  /* 0x009896800000895d */ /* 0x004fea0003900000 */
[----:B------:R-:W2:Y:S02]  /*9ad0*/  @!P0 SYNCS.PHASECHK.TRANS64 P0, [R0+URZ], R3 ;  /* 0x00000003000085a7 */ /* 0x000ea400080010ff */
[----:B--2---:R-:W-:Y:S05]  /*9ae0*/  @!P0 BRA `(.L_x_156) ;  /* 0xfffffffc00f08947 */ /* 0x004fea000383ffff */
[----:B------:R-:W-:Y:S05]  /*9af0*/  BRA `(.L_x_63) ;  /* 0xffffff9800e87947 */ /* 0x000fea000383ffff */
.L_x_67:
[----:B------:R-:W-:-:S07]  /*9b00*/  MOV R0, UR4 ;  /* 0x0000000400007c02 */ /* 0x000fce0008000f00 */
.L_x_157:
[----:B--2---:R2:W4:Y:S02]  /*9b10*/  SYNCS.PHASECHK.TRANS64.TRYWAIT P0, [R0+URZ], R3 ;  /* 0x00000003000075a7 */ /* 0x00452400080011ff */
[----:B----4-:R-:W-:Y:S05]  /*9b20*/  @!P0 NANOSLEEP.SYNCS 0x989680 ;  /* 0x009896800000895d */ /* 0x010fea0003900000 */
[----:B------:R-:W4:Y:S02]  /*9b30*/  @!P0 SYNCS.PHASECHK.TRANS64 P0, [R0+URZ], R3 ;  /* 0x00000003000085a7 */ /* 0x000f2400080010ff */
[----:B----4-:R-:W-:Y:S05]  /*9b40*/  @!P0 BRA `(.L_x_157) ;  /* 0xfffffffc00f08947 */ /* 0x010fea000383ffff */
[----:B------:R-:W-:Y:S05]  /*9b50*/  BRA `(.L_x_158) ;  /* 0xffffff9c00c47947 */ /* 0x000fea000383ffff */
.L_x_68:
[----:B------:R-:W-:-:S07]  /*9b60*/  MOV R0, UR5 ;  /* 0x0000000500007c02 */ /* 0x000fce0008000f00 */
.L_x_159:
[----:B-1----:R1:W2:Y:S02]  /*9b70*/  SYNCS.PHASECHK.TRANS64.TRYWAIT P0, [R0+URZ], R3 ;  /* 0x00000003000075a7 */ /* 0x0022a400080011ff */
[----:B--2---:R-:W-:Y:S05]  /*9b80*/  @!P0 NANOSLEEP.SYNCS 0x989680 ;  /* 0x009896800000895d */ /* 0x004fea0003900000 */
[----:B------:R-:W2:Y:S02]  /*9b90*/  @!P0 SYNCS.PHASECHK.TRANS64 P0, [R0+URZ], R3 ;  /* 0x00000003000085a7 */ /* 0x000ea400080010ff */
[----:B--2---:R-:W-:Y:S05]  /*9ba0*/  @!P0 BRA `(.L_x_159) ;  /* 0xfffffffc00f08947 */ /* 0x004fea000383ffff */
[----:B------:R-:W-:Y:S05]  /*9bb0*/  BRA `(.L_x_160) ;  /* 0xffffff9c00d07947 */ /* 0x000fea000383ffff */
.L_x_69:
[----:B------:R-:W-:-:S07]  /*9bc0*/  MOV R0, UR5 ;  /* 0x0000000500007c02 */ /* 0x000fce0008000f00 */
.L_x_161:
[----:B-1----:R1:W2:Y:S02]  /*9bd0*/  SYNCS.PHASECHK.TRANS64.TRYWAIT P0, [R0+URZ], R3 ;  /* 0x00000003000075a7 */ /* 0x0022a400080011ff */
[----:B--2---:R-:W-:Y:S05]  /*9be0*/  @!P0 NANOSLEEP.SYNCS 0x989680 ;  /* 0x009896800000895d */ /* 0x004fea0003900000 */
[----:B------:R-:W2:Y:S02]  /*9bf0*/  @!P0 SYNCS.PHASECHK.TRANS64 P0, [R0+URZ], R3 ;  /* 0x00000003000085a7 */ /* 0x000ea400080010ff */
[----:B--2---:R-:W-:Y:S05]  /*9c00*/  @!P0 BRA `(.L_x_161) ;  /* 0xfffffffc00f08947 */ /* 0x004fea000383ffff */
[----:B------:R-:W-:Y:S05]  /*9c10*/  BRA `(.L_x_162) ;  /* 0xffffff9c00dc7947 */ /* 0x000fea000383ffff */
.L_x_70:
[----:B------:R-:W-:-:S07]  /*9c20*/  MOV R0, UR4 ;  /* 0x0000000400007c02 */ /* 0x000fce0008000f00 */
.L_x_163:
[----:B-1----:R1:W2:Y:S02]  /*9c30*/  SYNCS.PHASECHK.TRANS64.TRYWAIT P0, [R0+URZ], R3 ;  /* 0x00000003000075a7 */ /* 0x0022a400080011ff */
[----:B--2---:R-:W-:Y:S05]  /*9c40*/  @!P0 NANOSLEEP.SYNCS 0x989680 ;  /* 0x009896800000895d */ /* 0x004fea0003900000 */
[----:B------:R-:W2:Y:S02]  /*9c50*/  @!P0 SYNCS.PHASECHK.TRANS64 P0, [R0+URZ], R3 ;  /* 0x00000003000085a7 */ /* 0x000ea400080010ff */
[----:B--2---:R-:W-:Y:S05]  /*9c60*/  @!P0 BRA `(.L_x_163) ;  /* 0xfffffffc00f08947 */ /* 0x004fea000383ffff */
[----:B------:R-:W-:Y:S05]  /*9c70*/  BRA `(.L_x_164) ;  /* 0xffffff9c00e87947 */ /* 0x000fea000383ffff */
.L_x_75:
[----:B--2---:R2:W3:Y:S02]  /*9c80*/  SYNCS.PHASECHK.TRANS64.TRYWAIT P0, [R12+URZ+0x90], R9 ;  /* 0x000090090c0075a7 */ /* 0x0044e400080011ff */
[----:B---3--:R-:W-:Y:S05]  /*9c90*/  @!P0 NANOSLEEP.SYNCS 0x989680 ;  /* 0x009896800000895d */ /* 0x008fea0003900000 */
[----:B------:R-:W3:Y:S02]  /*9ca0*/  @!P0 SYNCS.PHASECHK.TRANS64 P0, [R12+URZ+0x90], R9 ;  /* 0x000090090c0085a7 */ /* 0x000ee400080010ff */
[----:B---3--:R-:W-:Y:S05]  /*9cb0*/  @!P0 BRA `(.L_x_75) ;  /* 0xfffffffc00f08947 */ /* 0x008fea000383ffff */
[----:B------:R-:W-:Y:S05]  /*9cc0*/  BRA `(.L_x_165) ;  /* 0xffffffa400187947 */ /* 0x000fea000383ffff */
.L_x_78:
[----:B------:R-:W-:Y:S07]  /*9cd0*/  MOV R0, UR21 ;  /* 0x0000001500007c02 */ /* 0x000fee0008000f00 */
.L_x_166:
[----:B--2---:R2:W3:Y:S02]  /*9ce0*/  SYNCS.PHASECHK.TRANS64.TRYWAIT P2, [R0+URZ+0x88], R11 ;  /* 0x0000880b000075a7 */ /* 0x0044e400080411ff */
[----:B---3--:R-:W-:Y:S05]  /*9cf0*/  @!P2 NANOSLEEP.SYNCS 0x989680 ;  /* 0x009896800000a95d */ /* 0x008fea0003900000 */
[----:B------:R-:W3:Y:S02]  /*9d00*/  @!P2 SYNCS.PHASECHK.TRANS64 P2, [R0+URZ+0x88], R11 ;  /* 0x0000880b0000a5a7 */ /* 0x000ee400080410ff */
[----:B---3--:R-:W-:Y:S05]  /*9d10*/  @!P2 BRA `(.L_x_166) ;  /* 0xfffffffc00f0a947 */ /* 0x008fea000383ffff */
[----:B------:R-:W-:Y:S05]  /*9d20*/  BRA `(.L_x_77) ;  /* 0xffffffa800807947 */ /* 0x000fea000383ffff */
.L_x_81:
[----:B--2---:R-:W-:Y:S07]  /*9d30*/  MOV R0, UR21 ;  /* 0x0000001500007c02 */ /* 0x004fee0008000f00 */
.L_x_167:
[----:B--2---:R2:W3:Y:S02]  /*9d40*/  SYNCS.PHASECHK.TRANS64.TRYWAIT P0, [R0+URZ+0x60], R9 ;  /* 0x00006009000075a7 */ /* 0x0044e400080011ff */
[----:B---3--:R-:W-:Y:S05]  /*9d50*/  @!P0 NANOSLEEP.SYNCS 0x989680 ;  /* 0x009896800000895d */ /* 0x008fea0003900000 */
[----:B------:R-:W3:Y:S02]  /*9d60*/  @!P0 SYNCS.PHASECHK.TRANS64 P0, [R0+URZ+0x60], R9 ;  /* 0x00006009000085a7 */ /* 0x000ee400080010ff */
[----:B---3--:R-:W-:Y:S05]  /*9d70*/  @!P0 BRA `(.L_x_167) ;  /* 0xfffffffc00f08947 */ /* 0x008fea000383ffff */
[----:B------:R-:W-:Y:S05]  /*9d80*/  BRA `(.L_x_168) ;  /* 0xffffffa800dc7947 */ /* 0x000fea000383ffff */
.L_x_82:
[----:B------:R-:W-:Y:S07]  /*9d90*/  MOV R0, UR21 ;  /* 0x0000001500007c02 */ /* 0x000fee0008000f00 */
.L_x_169:
[----:B--2---:R2:W3:Y:S02]  /*9da0*/  SYNCS.PHASECHK.TRANS64.TRYWAIT P0, [R0+URZ+0x68], R9 ;  /* 0x00006809000075a7 */ /* 0x0044e400080011ff */
[----:B---3--:R-:W-:Y:S05]  /*9db0*/  @!P0 NANOSLEEP.SYNCS 0x989680 ;  /* 0x009896800000895d */ /* 0x008fea0003900000 */
[----:B------:R-:W3:Y:S02]  /*9dc0*/  @!P0 SYNCS.PHASECHK.TRANS64 P0, [R0+URZ+0x68], R9 ;  /* 0x00006809000085a7 */ /* 0x000ee400080010ff */
[----:B---3--:R-:W-:Y:S05]  /*9dd0*/  @!P0 BRA `(.L_x_169) ;  /* 0xfffffffc00f08947 */ /* 0x008fea000383ffff */
[----:B------:R-:W-:Y:S05]  /*9de0*/  BRA `(.L_x_170) ;  /* 0xffffffac00147947 */ /* 0x000fea000383ffff */
.L_x_83:
[----:B------:R-:W-:Y:S07]  /*9df0*/  MOV R0, UR21 ;  /* 0x0000001500007c02 */ /* 0x000fee0008000f00 */
.L_x_171:
[----:B--2---:R2:W3:Y:S02]  /*9e00*/  SYNCS.PHASECHK.TRANS64.TRYWAIT P0, [R0+URZ+0x70], R9 ;  /* 0x00007009000075a7 */ /* 0x0044e400080011ff */
[----:B---3--:R-:W-:Y:S05]  /*9e10*/  @!P0 NANOSLEEP.SYNCS 0x989680 ;  /* 0x009896800000895d */ /* 0x008fea0003900000 */
[----:B------:R-:W3:Y:S02]  /*9e20*/  @!P0 SYNCS.PHASECHK.TRANS64 P0, [R0+URZ+0x70], R9 ;  /* 0x00007009000085a7 */ /* 0x000ee400080010ff */
[----:B---3--:R-:W-:Y:S05]  /*9e30*/  @!P0 BRA `(.L_x_171) ;  /* 0xfffffffc00f08947 */ /* 0x008fea000383ffff */
[----:B------:R-:W-:Y:S05]  /*9e40*/  BRA `(.L_x_172) ;  /* 0xffffffac00587947 */ /* 0x000fea000383ffff */
.L_x_84:
[----:B------:R-:W-:Y:S07]  /*9e50*/  MOV R0, UR21 ;  /* 0x0000001500007c02 */ /* 0x000fee0008000f00 */
.L_x_173:
[----:B--2---:R2:W3:Y:S02]  /*9e60*/  SYNCS.PHASECHK.TRANS64.TRYWAIT P0, [R0+URZ+0x78], R9 ;  /* 0x00007809000075a7 */ /* 0x0044e400080011ff */
[----:B---3--:R-:W-:Y:S05]  /*9e70*/  @!P0 NANOSLEEP.SYNCS 0x989680 ;  /* 0x009896800000895d */ /* 0x008fea0003900000 */
[----:B------:R-:W3:Y:S02]  /*9e80*/  @!P0 SYNCS.PHASECHK.TRANS64 P0, [R0+URZ+0x78], R9 ;  /* 0x00007809000085a7 */ /* 0x000ee400080010ff */
[----:B---3--:R-:W-:Y:S05]  /*9e90*/  @!P0 BRA `(.L_x_173) ;  /* 0xfffffffc00f08947 */ /* 0x008fea000383ffff */
[----:B------:R-:W-:Y:S05]  /*9ea0*/  BRA `(.L_x_174) ;  /* 0xffffffac00987947 */ /* 0x000fea000383ffff */
.L_x_86:
[----:B------:R-:W-:-:S07]  /*9eb0*/  MOV R0, UR21 ;  /* 0x0000001500007c02 */ /* 0x000fce0008000f00 */
.L_x_175:
[----:B---3--:R3:W4:Y:S02]  /*9ec0*/  SYNCS.PHASECHK.TRANS64.TRYWAIT P0, [R0+URZ+0x60], R3 ;  /* 0x00006003000075a7 */ /* 0x00872400080011ff */
[----:B----4-:R-:W-:Y:S05]  /*9ed0*/  @!P0 NANOSLEEP.SYNCS 0x989680 ;  /* 0x009896800000895d */ /* 0x010fea0003900000 */
[----:B------:R-:W4:Y:S02]  /*9ee0*/  @!P0 SYNCS.PHASECHK.TRANS64 P0, [R0+URZ+0x60], R3 ;  /* 0x00006003000085a7 */ /* 0x000f2400080010ff */
[----:B----4-:R-:W-:Y:S05]  /*9ef0*/  @!P0 BRA `(.L_x_175) ;  /* 0xfffffffc00f08947 */ /* 0x010fea000383ffff */
[----:B------:R-:W-:Y:S05]  /*9f00*/  BRA `(.L_x_176) ;  /* 0xffffffb000107947 */ /* 0x000fea000383ffff */
.L_x_87:
[----:B---3--:R-:W-:-:S07]  /*9f10*/  MOV R0, UR21 ;  /* 0x0000001500007c02 */ /* 0x008fce0008000f00 */
.L_x_177:
[----:B---3--:R3:W4:Y:S02]  /*9f20*/  SYNCS.PHASECHK.TRANS64.TRYWAIT P0, [R0+URZ+0x68], R3 ;  /* 0x00006803000075a7 */ /* 0x00872400080011ff */
[----:B----4-:R-:W-:Y:S05]  /*9f30*/  @!P0 NANOSLEEP.SYNCS 0x989680 ;  /* 0x009896800000895d */ /* 0x010fea0003900000 */
[----:B------:R-:W4:Y:S02]  /*9f40*/  @!P0 SYNCS.PHASECHK.TRANS64 P0, [R0+URZ+0x68], R3 ;  /* 0x00006803000085a7 */ /* 0x000f2400080010ff */
[----:B----4-:R-:W-:Y:S05]  /*9f50*/  @!P0 BRA `(.L_x_177) ;  /* 0xfffffffc00f08947 */ /* 0x010fea000383ffff */
[----:B------:R-:W-:Y:S05]  /*9f60*/  BRA `(.L_x_178) ;  /* 0xffffffb000007947 */ /* 0x000fea000383ffff */
.L_x_88:
[----:B---3--:R-:W-:-:S07]  /*9f70*/  MOV R0, UR21 ;  /* 0x0000001500007c02 */ /* 0x008fce0008000f00 */
.L_x_179:
[----:B---3--:R3:W4:Y:S02]  /*9f80*/  SYNCS.PHASECHK.TRANS64.TRYWAIT P0, [R0+URZ+0x70], R3 ;  /* 0x00007003000075a7 */ /* 0x00872400080011ff */
[----:B----4-:R-:W-:Y:S05]  /*9f90*/  @!P0 NANOSLEEP.SYNCS 0x989680 ;  /* 0x009896800000895d */ /* 0x010fea0003900000 */
[----:B------:R-:W4:Y:S02]  /*9fa0*/  @!P0 SYNCS.PHASECHK.TRANS64 P0, [R0+URZ+0x70], R3 ;  /* 0x00007003000085a7 */ /* 0x000f2400080010ff */
[----:B----4-:R-:W-:Y:S05]  /*9fb0*/  @!P0 BRA `(.L_x_179) ;  /* 0xfffffffc00f08947 */ /* 0x010fea000383ffff */
[----:B------:R-:W-:Y:S05]  /*9fc0*/  BRA `(.L_x_180) ;  /* 0xffffffac00f07947 */ /* 0x000fea000383ffff */
.L_x_90:
[----:B-1----:R1:W2:Y:S02]  /*9fd0*/  SYNCS.PHASECHK.TRANS64.TRYWAIT P0, [R3+URZ+0x90], R0 ;  /* 0x00009000030075a7 */ /* 0x0022a400080011ff */
[----:B--2---:R-:W-:Y:S05]  /*9fe0*/  @!P0 NANOSLEEP.SYNCS 0x989680 ;  /* 0x009896800000895d */ /* 0x004fea0003900000 */
[----:B------:R-:W2:Y:S02]  /*9ff0*/  @!P0 SYNCS.PHASECHK.TRANS64 P0, [R3+URZ+0x90], R0 ;  /* 0x00009000030085a7 */ /* 0x000ea400080010ff */
[----:B--2---:R-:W-:Y:S05]  /*a000*/  @!P0 BRA `(.L_x_90) ;  /* 0xfffffffc00f08947 */ /* 0x004fea000383ffff */
[----:B------:R-:W-:Y:S05]  /*a010*/  BRA `(.L_x_181) ;  /* 0xffffffb000bc7947 */ /* 0x000fea000383ffff */
.L_x_101:
[----:B-1----:R-:W-:Y:S04]  /*a020*/  MOV R0, UR44 ;  /* 0x0000002c00007c02 */ /* 0x002fe80008000f00 */
[----:B------:R1:W2:Y:S03]  /*a030*/  SYNCS.PHASECHK.TRANS64.TRYWAIT P1, [R0+URZ+0x40], R5 ;  /* 0x00004005000075a7 */ /* 0x0002a600080211ff */
[----:B--2---:R-:W-:Y:S05]  /*a040*/  @!P1 NANOSLEEP.SYNCS 0x989680 ;  /* 0x009896800000995d */ /* 0x004fea0003900000 */
[----:B------:R-:W2:Y:S02]  /*a050*/  @!P1 SYNCS.PHASECHK.TRANS64 P1, [R0+URZ+0x40], R5 ;  /* 0x00004005000095a7 */ /* 0x000ea400080210ff */
[----:B--2---:R-:W-:Y:S05]  /*a060*/  @!P1 BRA `(.L_x_101) ;  /* 0xfffffffc00ec9947 */ /* 0x004fea000383ffff */
[----:B------:R-:W-:Y:S05]  /*a070*/  BRA `(.L_x_100) ;  /* 0xffffffc000507947 */ /* 0x000fea000383ffff */
.L_x_103:
[----:B-1----:R1:W4:Y:S02]  /*a080*/  SYNCS.PHASECHK.TRANS64.TRYWAIT P0, [R98+URZ+0xb0], R3 ;  /* 0x0000b003620075a7 */ /* 0x00232400080011ff */
[----:B----4-:R-:W-:Y:S05]  /*a090*/  @!P0 NANOSLEEP.SYNCS 0x989680 ;  /* 0x009896800000895d */ /* 0x010fea0003900000 */
[----:B------:R-:W4:Y:S02]  /*a0a0*/  @!P0 SYNCS.PHASECHK.TRANS64 P0, [R98+URZ+0xb0], R3 ;  /* 0x0000b003620085a7 */ /* 0x000f2400080010ff */
[----:B----4-:R-:W-:Y:S05]  /*a0b0*/  @!P0 BRA `(.L_x_103) ;  /* 0xfffffffc00f08947 */ /* 0x010fea000383ffff */
[----:B------:R-:W-:Y:S05]  /*a0c0*/  BRA `(.L_x_102) ;  /* 0xffffffc0007c7947 */ /* 0x000fea000383ffff */
.L_x_112:
[----:B--2---:R2:W3:Y:S02]  /*a0d0*/  SYNCS.PHASECHK.TRANS64.TRYWAIT P0, [R3+URZ+0x40], R0 ;  /* 0x00004000030075a7 */ /* 0x0044e400080011ff */
[----:B---3--:R-:W-:Y:S05]  /*a0e0*/  @!P0 NANOSLEEP.SYNCS 0x989680 ;  /* 0x009896800000895d */ /* 0x008fea0003900000 */
[----:B------:R-:W3:Y:S02]  /*a0f0*/  @!P0 SYNCS.PHASECHK.TRANS64 P0, [R3+URZ+0x40], R0 ;  /* 0x00004000030085a7 */ /* 0x000ee400080010ff */
[----:B---3--:R-:W-:Y:S05]  /*a100*/  @!P0 BRA `(.L_x_112) ;  /* 0xfffffffc00f08947 */ /* 0x008fea000383ffff */
[----:B------:R-:W-:Y:S05]  /*a110*/  BRA `(.L_x_111) ;  /* 0xffffffcc00607947 */ /* 0x000fea000383ffff */
.L_x_120:
[----:B-1----:R1:W3:Y:S02]  /*a120*/  SYNCS.PHASECHK.TRANS64.TRYWAIT P0, [R63+URZ+0x40], R4 ;  /* 0x000040043f0075a7 */ /* 0x0022e400080011ff */
[----:B---3--:R-:W-:Y:S05]  /*a130*/  @!P0 NANOSLEEP.SYNCS 0x989680 ;  /* 0x009896800000895d */ /* 0x008fea0003900000 */
[----:B------:R-:W3:Y:S02]  /*a140*/  @!P0 SYNCS.PHASECHK.TRANS64 P0, [R63+URZ+0x40], R4 ;  /* 0x000040043f0085a7 */ /* 0x000ee400080010ff */
[----:B---3--:R-:W-:Y:S05]  /*a150*/  @!P0 BRA `(.L_x_120) ;  /* 0xfffffffc00f08947 */ /* 0x008fea000383ffff */
[----:B------:R-:W-:Y:S05]  /*a160*/  BRA `(.L_x_119) ;  /* 0xffffffd800687947 */ /* 0x000fea000383ffff */
.L_x_128:
[----:B-1----:R1:W3:Y:S02]  /*a170*/  SYNCS.PHASECHK.TRANS64.TRYWAIT P0, [R108+URZ+0x40], R3 ;  /* 0x000040036c0075a7 */ /* 0x0022e400080011ff */
[----:B---3--:R-:W-:Y:S05]  /*a180*/  @!P0 NANOSLEEP.SYNCS 0x989680 ;  /* 0x009896800000895d */ /* 0x008fea0003900000 */
[----:B------:R-:W3:Y:S02]  /*a190*/  @!P0 SYNCS.PHASECHK.TRANS64 P0, [R108+URZ+0x40], R3 ;  /* 0x000040036c0085a7 */ /* 0x000ee400080010ff */
[----:B---3--:R-:W-:Y:S05]  /*a1a0*/  @!P0 BRA `(.L_x_128) ;  /* 0xfffffffc00f08947 */ /* 0x008fea000383ffff */
[----:B------:R-:W-:Y:S05]  /*a1b0*/  BRA `(.L_x_127) ;  /* 0xffffffe4006c7947 */ /* 0x000fea000383ffff */
        .weak           $__internal_0_$__cuda_sm10x_tcgen05_guardrail_trap_col_being_dealloced_not_returned_by_alloc
        .type           $__internal_0_$__cuda_sm10x_tcgen05_guardrail_trap_col_being_dealloced_not_returned_by_alloc,@function
        .size           $__internal_0_$__cuda_sm10x_tcgen05_guardrail_trap_col_being_dealloced_not_returned_by_alloc,($__internal_1_$__cuda_sm10x_tcgen05_guardrail_trap_phase_invalid_during_alloc - $__internal_0_$__cuda_sm10x_tcgen05_guardrail_trap_col_being_dealloced_not_returned_by_alloc)
$__internal_0_$__cuda_sm10x_tcgen05_guardrail_trap_col_being_dealloced_not_returned_by_alloc:
[----:B------:R-:W-:Y:S05]  /*a1c0*/  BPT.TRAP 0x1 ;  /* 0x000000040000795c */ /* 0x000fea0000300000 */
[----:B------:R-:W-:-:S04]  /*a1d0*/  HFMA2 R3, -RZ, RZ, 0, 0 ;  /* 0x00000000ff037431 */ /* 0x000fc800000001ff */
[----:B------:R-:W-:Y:S05]  /*a1e0*/  RET.REL.NODEC R2 `(_ZN7cutlass13device_kernelINS_4gemm6kernel13GemmUniversalIN4cute5tupleIJiiiiEEENS1_10collective13CollectiveMmaINS1_35MainloopSm100TmaUmmaWarpSpecializedILi4ELi2ELi4ENS5_IJNS4_1CILi1EEENSA_ILi2EEESB_EEEEENS5_IJNSA_ILi64EEENSA_ILi256EEESF_EEENS_10bfloat16_tENS5_IJlSB_lEEESI_SJ_NS4_8TiledMMAINS4_8MMA_AtomIJNS4_20SM100_MMA_F16BF16_SSISI_SI_fLi64ELi256ELNS4_4UMMA5MajorE0ELSO_0ELNSN_7ScaleInE0ELSP_0EEEEEENS4_6LayoutINS5_IJSB_SB_SB_EEENS5_IJNSA_ILi0EEESU_SU_EEEEENS5_IJNS4_10UnderscoreESX_SX_EEEEENS4_23SM90_TMA_LOAD_MULTICASTENS4_14ComposedLayoutINS4_7SwizzleILi3ELi4ELi3EEENS4_18smem_ptr_flag_bitsILi16EEENSS_INS5_IJNSA_ILi8EEESF_EEENS5_IJSF_SB_EEEEEEEvNS4_8identityENS4_13SM90_TMA_LOADES1A_vS1B_EENS_8epilogue10collective18CollectiveEpilogueINS1E_23Sm100TmaWarpSpecializedILi4ELi2ELi32ELb1ELb0EEEJSH_NS5_IJNSS_ISF_SB_EES1J_EEESI_SJ_SI_SJ_NS1E_6fusion15FusionCallbacksIS1I_NS1L_17LinearCombinationISI_fSI_fLNS_15FloatRoundStyleE2EEESH_S1K_JEEENS4_5SM1004TMEM4LOAD26SM100_TMEM_LOAD_16dp256b8xES1C_S1A_NS4_17SM75_U32x4_LDSM_NENS4_14SM90_TMA_STOREES1A_NS4_17SM90_U32x4_STSM_NENS4_39AutoVectorizingCopyWithAssumedAlignmentILi128EEEEEEvvEEEEvNT_6ParamsE) ;  /* 0xffffff5c02847950 */ /* 0x000fea0003c3ffff */
        .weak           $__internal_1_$__cuda_sm10x_tcgen05_guardrail_trap_phase_invalid_during_alloc
        .type           $__internal_1_$__cuda_sm10x_tcgen05_guardrail_trap_phase_invalid_during_alloc,@function
        .size           $__internal_1_$__cuda_sm10x_tcgen05_guardrail_trap_phase_invalid_during_alloc,($__internal_2_$__cuda_sm10x_tcgen05_guardrail_trap_unallocated_columns_being_dealloced - $__internal_1_$__cuda_sm10x_tcgen05_guardrail_trap_phase_invalid_during_alloc)
$__internal_1_$__cuda_sm10x_tcgen05_guardrail_trap_phase_invalid_during_alloc:
[----:B------:R-:W-:Y:S05]  /*a1f0*/  BPT.TRAP 0x1 ;  /* 0x000000040000795c */ /* 0x000fea0000300000 */
[----:B------:R-:W-:-:S04]  /*a200*/  MOV R5, 0x0 ;  /* 0x0000000000057802 */ /* 0x000fc80000000f00 */
[----:B------:R-:W-:Y:S05]  /*a210*/  RET.REL.NODEC R4 `(_ZN7cutlass13device_kernelINS_4gemm6kernel13GemmUniversalIN4cute5tupleIJiiiiEEENS1_10collective13CollectiveMmaINS1_35MainloopSm100TmaUmmaWarpSpecializedILi4ELi2ELi4ENS5_IJNS4_1CILi1EEENSA_ILi2EEESB_EEEEENS5_IJNSA_ILi64EEENSA_ILi256EEESF_EEENS_10bfloat16_tENS5_IJlSB_lEEESI_SJ_NS4_8TiledMMAINS4_8MMA_AtomIJNS4_20SM100_MMA_F16BF16_SSISI_SI_fLi64ELi256ELNS4_4UMMA5MajorE0ELSO_0ELNSN_7ScaleInE0ELSP_0EEEEEENS4_6LayoutINS5_IJSB_SB_SB_EEENS5_IJNSA_ILi0EEESU_SU_EEEEENS5_IJNS4_10UnderscoreESX_SX_EEEEENS4_23SM90_TMA_LOAD_MULTICASTENS4_14ComposedLayoutINS4_7SwizzleILi3ELi4ELi3EEENS4_18smem_ptr_flag_bitsILi16EEENSS_INS5_IJNSA_ILi8EEESF_EEENS5_IJSF_SB_EEEEEEEvNS4_8identityENS4_13SM90_TMA_LOADES1A_vS1B_EENS_8epilogue10collective18CollectiveEpilogueINS1E_23Sm100TmaWarpSpecializedILi4ELi2ELi32ELb1ELb0EEEJSH_NS5_IJNSS_ISF_SB_EES1J_EEESI_SJ_SI_SJ_NS1E_6fusion15FusionCallbacksIS1I_NS1L_17LinearCombinationISI_fSI_fLNS_15FloatRoundStyleE2EEESH_S1K_JEEENS4_5SM1004TMEM4LOAD26SM100_TMEM_LOAD_16dp256b8xES1C_S1A_NS4_17SM75_U32x4_LDSM_NENS4_14SM90_TMA_STOREES1A_NS4_17SM90_U32x4_STSM_NENS4_39AutoVectorizingCopyWithAssumedAlignmentILi128EEEEEEvvEEEEvNT_6ParamsE) ;  /* 0xffffff5c04787950 */ /* 0x000fea0003c3ffff */
        .weak           $__internal_2_$__cuda_sm10x_tcgen05_guardrail_trap_unallocated_columns_being_dealloced
        .type           $__internal_2_$__cuda_sm10x_tcgen05_guardrail_trap_unallocated_columns_being_dealloced,@function
        .size           $__internal_2_$__cuda_sm10x_tcgen05_guardrail_trap_unallocated_columns_being_dealloced,(.L_x_183 - $__internal_2_$__cuda_sm10x_tcgen05_guardrail_trap_unallocated_columns_being_dealloced)
$__internal_2_$__cuda_sm10x_tcgen05_guardrail_trap_unallocated_columns_being_dealloced:
[----:B------:R-:W-:Y:S05]  /*a220*/  BPT.TRAP 0x1 ;  /* 0x000000040000795c */ /* 0x000fea0000300000 */
[----:B------:R-:W-:-:S04]  /*a230*/  HFMA2 R3, -RZ, RZ, 0, 0 ;  /* 0x00000000ff037431 */ /* 0x000fc800000001ff */
[----:B------:R-:W-:Y:S05]  /*a240*/  RET.REL.NODEC R2 `(_ZN7cutlass13device_kernelINS_4gemm6kernel13GemmUniversalIN4cute5tupleIJiiiiEEENS1_10collective13CollectiveMmaINS1_35MainloopSm100TmaUmmaWarpSpecializedILi4ELi2ELi4ENS5_IJNS4_1CILi1EEENSA_ILi2EEESB_EEEEENS5_IJNSA_ILi64EEENSA_ILi256EEESF_EEENS_10bfloat16_tENS5_IJlSB_lEEESI_SJ_NS4_8TiledMMAINS4_8MMA_AtomIJNS4_20SM100_MMA_F16BF16_SSISI_SI_fLi64ELi256ELNS4_4UMMA5MajorE0ELSO_0ELNSN_7ScaleInE0ELSP_0EEEEEENS4_6LayoutINS5_IJSB_SB_SB_EEENS5_IJNSA_ILi0EEESU_SU_EEEEENS5_IJNS4_10UnderscoreESX_SX_EEEEENS4_23SM90_TMA_LOAD_MULTICASTENS4_14ComposedLayoutINS4_7SwizzleILi3ELi4ELi3EEENS4_18smem_ptr_flag_bitsILi16EEENSS_INS5_IJNSA_ILi8EEESF_EEENS5_IJSF_SB_EEEEEEEvNS4_8identityENS4_13SM90_TMA_LOADES1A_vS1B_EENS_8epilogue10collective18CollectiveEpilogueINS1E_23Sm100TmaWarpSpecializedILi4ELi2ELi32ELb1ELb0EEEJSH_NS5_IJNSS_ISF_SB_EES1J_EEESI_SJ_SI_SJ_NS1E_6fusion15FusionCallbacksIS1I_NS1L_17LinearCombinationISI_fSI_fLNS_15FloatRoundStyleE2EEESH_S1K_JEEENS4_5SM1004TMEM4LOAD26SM100_TMEM_LOAD_16dp256b8xES1C_S1A_NS4_17SM75_U32x4_LDSM_NENS4_14SM90_TMA_STOREES1A_NS4_17SM90_U32x4_STSM_NENS4_39AutoVectorizingCopyWithAssumedAlignmentILi128EEEEEEvvEEEEvNT_6ParamsE) ;  /* 0xffffff5c026c7950 */ /* 0x000fea0003c3ffff */
.L_x_182:
[----:B------:R-:W-:-:S00]  /*a250*/  BRA `(.L_x_182) ;  /* 0xfffffffc00fc7947 */ /* 0x000fc0000383ffff */
[----:B------:R-:W-:-:S00]  /*a260*/  NOP ;  /* 0x0000000000007918 */ /* 0x000fc00000000000 */
        /* <DEDUP_REMOVED lines=9> */
.L_x_183:


//--------------------- .nv.global.init           --------------------------
	.section	.nv.global.init,"aw",@progbits
.nv.global.init:
	.type		$str$27,@object
	.size		$str$27,($str$28 - $str$27)
$str$27:
        /*0000*/ 	.byte	0x28, 0x61, 0x64, 0x64, 0x72, 0x65, 0x73, 0x73, 0x20, 0x26, 0x20, 0x6d, 0x61, 0x73, 0x6b, 0x29
        /*0010*/ 	.byte	0x20, 0x3d, 0x3d, 0x20, 0x30, 0x00
	.type		$str$28,@object
	.size		$str$28,($str$26 - $str$28)
$str$28:
        /*0016*/ 	.byte	0x2f, 0x74, 0x6d, 0x70, 0x2f, 0x63, 0x75, 0x74, 0x6c, 0x61, 0x73, 0x73, 0x5f, 0x73, 0x77, 0x65
        /*0026*/ 	.byte	0x65, 0x70, 0x5f, 0x73, 0x72, 0x63, 0x2f, 0x69, 0x6e, 0x63, 0x6c, 0x75, 0x64, 0x65, 0x2f, 0x63
        /*0036*/ 	.byte	0x75, 0x74, 0x65, 0x2f, 0x70, 0x6f, 0x69, 0x6e, 0x74, 0x65, 0x72, 0x5f, 0x66, 0x6c, 0x61, 0x67
        /*0046*/ 	.byte	0x67, 0x65, 0x64, 0x2e, 0x68, 0x70, 0x70, 0x00
	.type		$str$26,@object
	.size		$str$26,($str$25 - $str$26)
$str$26:
        /*004e*/ 	.byte	0x2f, 0x74, 0x6d, 0x70, 0x2f, 0x63, 0x75, 0x74, 0x6c, 0x61, 0x73, 0x73, 0x5f, 0x73, 0x77, 0x65
        /*005e*/ 	.byte	0x65, 0x70, 0x5f, 0x73, 0x72, 0x63, 0x2f, 0x69, 0x6e, 0x63, 0x6c, 0x75, 0x64, 0x65, 0x2f, 0x63
        /*006e*/ 	.byte	0x75, 0x74, 0x65, 0x2f, 0x61, 0x74, 0x6f, 0x6d, 0x2f, 0x63, 0x6f, 0x70, 0x79, 0x5f, 0x74, 0x72
        /*007e*/ 	.byte	0x61, 0x69, 0x74, 0x73, 0x5f, 0x73, 0x6d, 0x31, 0x30, 0x30, 0x2e, 0x68, 0x70, 0x70, 0x00
	.type		$str$25,@object
	.size		$str$25,(__unnamed_1 - $str$25)
$str$25:
        /*008d*/ 	.byte	0x28, 0x28, 0x75, 0x69, 0x6e, 0x74, 0x33, 0x32, 0x5f, 0x74, 0x28, 0x74, 0x68, 0x72, 0x65, 0x61
        /*009d*/ 	.byte	0x64, 0x49, 0x64, 0x78, 0x2e, 0x78, 0x29, 0x20, 0x2f, 0x20, 0x33, 0x32, 0x29, 0x20, 0x25, 0x20
        /*00ad*/ 	.byte	0x34, 0x29, 0x20, 0x3d, 0x3d, 0x20, 0x28, 0x28, 0x28, 0x74, 0x6d, 0x65, 0x6d, 0x5f, 0x61, 0x64
        /*00bd*/ 	.byte	0x64, 0x72, 0x20, 0x3e, 0x3e, 0x20, 0x31, 0x36, 0x29, 0x20, 0x2f, 0x20, 0x33, 0x32, 0x29, 0x20
        /*00cd*/ 	.byte	0x25, 0x20, 0x34, 0x29, 0x00
	.type		__unnamed_1,@object
	.size		__unnamed_1,(__unnamed_2 - __unnamed_1)
__unnamed_1:
        /*00d2*/ 	.byte	0x61, 0x75, 0x74, 0x6f, 0x20, 0x63, 0x75, 0x74, 0x65, 0x3a, 0x3a, 0x61, 0x73, 0x5f, 0x70, 0x6f
        /* <DEDUP_REMOVED lines=24> */
        /*0262*/ 	.byte	0x30, 0x39, 0x36, 0x3e, 0x3e, 0x3e, 0x3e, 0x5d, 0x00
	.type		__unnamed_2,@object
	.size		__unnamed_2,(.L_2 - __unnamed_2)
__unnamed_2:
        /* <DEDUP_REMOVED lines=46> */
        /*054b*/ 	.byte	0x75, 0x74, 0x65, 0x3a, 0x3a, 0x43, 0x3c, 0x30, 0x3e, 0x3e, 0x3e, 0x3e, 0x5d, 0x00
.L_2:


//--------------------- .nv.shared._ZN7cutlass13device_kernelINS_4gemm6kernel13GemmUniversalIN4cute5tupleIJiiiiEEENS1_10collective13CollectiveMmaINS1_35MainloopSm100TmaUmmaWarpSpecializedILi4ELi2ELi4ENS5_IJNS4_1CILi1EEENSA_ILi2EEESB_EEEEENS5_IJNSA_ILi64EEENSA_ILi256EEESF_EEENS_10bfloat16_tENS5_IJlSB_lEEESI_SJ_NS4_8TiledMMAINS4_8MMA_AtomIJNS4_20SM100_MMA_F16BF16_SSISI_SI_fLi64ELi256ELNS4_4UMMA5MajorE0ELSO_0ELNSN_7ScaleInE0ELSP_0EEEEEENS4_6LayoutINS5_IJSB_SB_SB_EEENS5_IJNSA_ILi0EEESU_SU_EEEEENS5_IJNS4_10UnderscoreESX_SX_EEEEENS4_23SM90_TMA_LOAD_MULTICASTENS4_14ComposedLayoutINS4_7SwizzleILi3ELi4ELi3EEENS4_18smem_ptr_flag_bitsILi16EEENSS_INS5_IJNSA_ILi8EEESF_EEENS5_IJSF_SB_EEEEEEEvNS4_8identityENS4_13SM90_TMA_LOADES1A_vS1B_EENS_8epilogue10collective18CollectiveEpilogueINS1E_23Sm100TmaWarpSpecializedILi4ELi2ELi32ELb1ELb0EEEJSH_NS5_IJNSS_ISF_SB_EES1J_EEESI_SJ_SI_SJ_NS1E_6fusion15FusionCallbacksIS1I_NS1L_17LinearCombinationISI_fSI_fLNS_15FloatRoundStyleE2EEESH_S1K_JEEENS4_5SM1004TMEM4LOAD26SM100_TMEM_LOAD_16dp256b8xES1C_S1A_NS4_17SM75_U32x4_LDSM_NENS4_14SM90_TMA_STOREES1A_NS4_17SM90_U32x4_STSM_NENS4_39AutoVectorizingCopyWithAssumedAlignmentILi128EEEEEEvvEEEEvNT_6ParamsE --------------------------
	.section	.nv.shared._ZN7cutlass13device_kernelINS_4gemm6kernel13GemmUniversalIN4cute5tupleIJiiiiEEENS1_10collective13CollectiveMmaINS1_35MainloopSm100TmaUmmaWarpSpecializedILi4ELi2ELi4ENS5_IJNS4_1CILi1EEENSA_ILi2EEESB_EEEEENS5_IJNSA_ILi64EEENSA_ILi256EEESF_EEENS_10bfloat16_tENS5_IJlSB_lEEESI_SJ_NS4_8TiledMMAINS4_8MMA_AtomIJNS4_20SM100_MMA_F16BF16_SSISI_SI_fLi64ELi256ELNS4_4UMMA5MajorE0ELSO_0ELNSN_7ScaleInE0ELSP_0EEEEEENS4_6LayoutINS5_IJSB_SB_SB_EEENS5_IJNSA_ILi0EEESU_SU_EEEEENS5_IJNS4_10UnderscoreESX_SX_EEEEENS4_23SM90_TMA_LOAD_MULTICASTENS4_14ComposedLayoutINS4_7SwizzleILi3ELi4ELi3EEENS4_18smem_ptr_flag_bitsILi16EEENSS_INS5_IJNSA_ILi8EEESF_EEENS5_IJSF_SB_EEEEEEEvNS4_8identityENS4_13SM90_TMA_LOADES1A_vS1B_EENS_8epilogue10collective18CollectiveEpilogueINS1E_23Sm100TmaWarpSpecializedILi4ELi2ELi32ELb1ELb0EEEJSH_NS5_IJNSS_ISF_SB_EES1J_EEESI_SJ_SI_SJ_NS1E_6fusion15FusionCallbacksIS1I_NS1L_17LinearCombinationISI_fSI_fLNS_15FloatRoundStyleE2EEESH_S1K_JEEENS4_5SM1004TMEM4LOAD26SM100_TMEM_LOAD_16dp256b8xES1C_S1A_NS4_17SM75_U32x4_LDSM_NENS4_14SM90_TMA_STOREES1A_NS4_17SM90_U32x4_STSM_NENS4_39AutoVectorizingCopyWithAssumedAlignmentILi128EEEEEEvvEEEEvNT_6ParamsE,"aw",@nobits
	.sectionflags	@""
	.align	16
	.zero		1024


//--------------------- .nv.shared.reserved.0     --------------------------
	.section	.nv.shared.reserved.0,"aw",@nobits
	.weak		__nv_reservedSMEM_offset_0_alias
	.size		__nv_reservedSMEM_offset_0_alias, 0, 64
	.other		__nv_reservedSMEM_offset_0_alias,@"STO_CUDA_RESERVED_SHARED STV_DEFAULT"
__nv_reservedSMEM_offset_0_alias:
	.zero		0
.nv.shared.reserved.0:
	.zero		64
	.weak		__nv_reservedSMEM_tcgen05_partition
	.type		__nv_reservedSMEM_tcgen05_partition,@object
	.size		__nv_reservedSMEM_tcgen05_partition,(.L_0 - __nv_reservedSMEM_tcgen05_partition)
__nv_reservedSMEM_tcgen05_partition:
	.zero		32
.L_0:


//--------------------- .nv.global                --------------------------
	.section	.nv.global,"aw",@nobits
.nv.global:
	.type		_ZN40_INTERNAL_1f22a5d9_4_k_cu_d6f9eb05_214034cute1_E,@object
	.size		_ZN40_INTERNAL_1f22a5d9_4_k_cu_d6f9eb05_214034cute1_E,(_ZN40_INTERNAL_1f22a5d9_4_k_cu_d6f9eb05_214034cuda3std3__45__cpo6cbeginE - _ZN40_INTERNAL_1f22a5d9_4_k_cu_d6f9eb05_214034cute1_E)
_ZN40_INTERNAL_1f22a5d9_4_k_cu_d6f9eb05_214034cute1_E:
	.zero		1
	.type		_ZN40_INTERNAL_1f22a5d9_4_k_cu_d6f9eb05_214034cuda3std3__45__cpo6cbeginE,@object
	.size		_ZN40_INTERNAL_1f22a5d9_4_k_cu_d6f9eb05_214034cuda3std3__45__cpo6cbeginE,(_ZN40_INTERNAL_1f22a5d9_4_k_cu_d6f9eb05_214034cuda3std3__48in_placeE - _ZN40_INTERNAL_1f22a5d9_4_k_cu_d6f9eb05_214034cuda3std3__45__cpo6cbeginE)
_ZN40_INTERNAL_1f22a5d9_4_k_cu_d6f9eb05_214034cuda3std3__45__cpo6cbeginE:
	.zero		1
	.type		_ZN40_INTERNAL_1f22a5d9_4_k_cu_d6f9eb05_214034cuda3std3__48in_placeE,@object
	.size		_ZN40_INTERNAL_1f22a5d9_4_k_cu_d6f9eb05_214034cuda3std3__48in_placeE,(_ZN40_INTERNAL_1f22a5d9_4_k_cu_d6f9eb05_214034cuda3std6ranges3__45__cpo9iter_moveE - _ZN40_INTERNAL_1f22a5d9_4_k_cu_d6f9eb05_214034cuda3std3__48in_placeE)
_ZN40_INTERNAL_1f22a5d9_4_k_cu_d6f9eb05_214034cuda3std3__48in_placeE:
	.zero		1
	.type		_ZN40_INTERNAL_1f22a5d9_4_k_cu_d6f9eb05_214034cuda3std6ranges3__45__cpo9iter_moveE,@object
	.size		_ZN40_INTERNAL_1f22a5d9_4_k_cu_d6f9eb05_214034cuda3std6ranges3__45__cpo9iter_moveE,(_ZN40_INTERNAL_1f22a5d9_4_k_cu_d6f9eb05_214034cuda3std3__45__cpo5beginE - _ZN40_INTERNAL_1f22a5d9_4_k_cu_d6f9eb05_214034cuda3std6ranges3__45__cpo9iter_moveE)
_ZN40_INTERNAL_1f22a5d9_4_k_cu_d6f9eb05_214034cuda3std6ranges3__45__cpo9iter_moveE:
	.zero		1
	.type		_ZN40_INTERNAL_1f22a5d9_4_k_cu_d6f9eb05_214034cuda3std3__45__cpo5beginE,@object
	.size		_ZN40_INTERNAL_1f22a5d9_4_k_cu_d6f9eb05_214034cuda3std3__45__cpo5beginE,(_ZN40_INTERNAL_1f22a5d9_4_k_cu_d6f9eb05_214034cuda3std3__442_GLOBAL__N__1f22a5d9_4_k_cu_d6f9eb05_214036ignoreE - _ZN40_INTERNAL_1f22a5d9_4_k_cu_d6f9eb05_214034cuda3std3__45__cpo5beginE)
_ZN40_INTERNAL_1f22a5d9_4_k_cu_d6f9eb05_214034cuda3std3__45__cpo5beginE:
	.zero		1
	.type		_ZN40_INTERNAL_1f22a5d9_4_k_cu_d6f9eb05_214034cuda3std3__442_GLOBAL__N__1f22a5d9_4_k_cu_d6f9eb05_214036ignoreE,@object
	.size		_ZN40_INTERNAL_1f22a5d9_4_k_cu_d6f9eb05_214034cuda3std3__442_GLOBAL__N__1f22a5d9_4_k_cu_d6f9eb05_214036ignoreE,(_ZN40_INTERNAL_1f22a5d9_4_k_cu_d6f9eb05_214034cute7productE - _ZN40_INTERNAL_1f22a5d9_4_k_cu_d6f9eb05_214034cuda3std3__442_GLOBAL__N__1f22a5d9_4_k_cu_d6f9eb05_214036ignoreE)
_ZN40_INTERNAL_1f22a5d9_4_k_cu_d6f9eb05_214034cuda3std3__442_GLOBAL__N__1f22a5d9_4_k_cu_d6f9eb05_214036ignoreE:
	.zero		1
	.type		_ZN40_INTERNAL_1f22a5d9_4_k_cu_d6f9eb05_214034cute7productE,@object
	.size		_ZN40_INTERNAL_1f22a5d9_4_k_cu_d6f9eb05_214034cute7productE,(_ZN40_INTERNAL_1f22a5d9_4_k_cu_d6f9eb05_214034cuda3std3__45__cpo3endE - _ZN40_INTERNAL_1f22a5d9_4_k_cu_d6f9eb05_214034cute7productE)
_ZN40_INTERNAL_1f22a5d9_4_k_cu_d6f9eb05_214034cute7productE:
	.zero		1
	.type		_ZN40_INTERNAL_1f22a5d9_4_k_cu_d6f9eb05_214034cuda3std3__45__cpo3endE,@object
	.size		_ZN40_INTERNAL_1f22a5d9_4_k_cu_d6f9eb05_214034cuda3std3__45__cpo3endE,(_ZN40_INTERNAL_1f22a5d9_4_k_cu_d6f9eb05_214034cuda3std3__419piecewise_constructE - _ZN40_INTERNAL_1f22a5d9_4_k_cu_d6f9eb05_214034cuda3std3__45__cpo3endE)
_ZN40_INTERNAL_1f22a5d9_4_k_cu_d6f9eb05_214034cuda3std3__45__cpo3endE:
	.zero		1
	.type		_ZN40_INTERNAL_1f22a5d9_4_k_cu_d6f9eb05_214034cuda3std3__419piecewise_constructE,@object
	.size		_ZN40_INTERNAL_1f22a5d9_4_k_cu_d6f9eb05_214034cuda3std3__419piecewise_constructE,(_ZN40_INTERNAL_1f22a5d9_4_k_cu_d6f9eb05_214034cuda3std3__45__cpo4cendE - _ZN40_INTERNAL_1f22a5d9_4_k_cu_d6f9eb05_214034cuda3std3__419piecewise_constructE)
_ZN40_INTERNAL_1f22a5d9_4_k_cu_d6f9eb05_214034cuda3std3__419piecewise_constructE:
	.zero		1
	.type		_ZN40_INTERNAL_1f22a5d9_4_k_cu_d6f9eb05_214034cuda3std3__45__cpo4cendE,@object
	.size		_ZN40_INTERNAL_1f22a5d9_4_k_cu_d6f9eb05_214034cuda3std3__45__cpo4cendE,(_ZN40_INTERNAL_1f22a5d9_4_k_cu_d6f9eb05_214034cuda3std6ranges3__45__cpo4swapE - _ZN40_INTERNAL_1f22a5d9_4_k_cu_d6f9eb05_214034cuda3std3__45__cpo4cendE)
_ZN40_INTERNAL_1f22a5d9_4_k_cu_d6f9eb05_214034cuda3std3__45__cpo4cendE:
	.zero		1
	.type		_ZN40_INTERNAL_1f22a5d9_4_k_cu_d6f9eb05_214034cuda3std6ranges3__45__cpo4swapE,@object
	.size		_ZN40_INTERNAL_1f22a5d9_4_k_cu_d6f9eb05_214034cuda3std6ranges3__45__cpo4swapE,(.L_10 - _ZN40_INTERNAL_1f22a5d9_4_k_cu_d6f9eb05_214034cuda3std6ranges3__45__cpo4swapE)
_ZN40_INTERNAL_1f22a5d9_4_k_cu_d6f9eb05_214034cuda3std6ranges3__45__cpo4swapE:
	.zero		1
.L_10:


//--------------------- .nv.constant0._ZN7cutlass13device_kernelINS_4gemm6kernel13GemmUniversalIN4cute5tupleIJiiiiEEENS1_10collective13CollectiveMmaINS1_35MainloopSm100TmaUmmaWarpSpecializedILi4ELi2ELi4ENS5_IJNS4_1CILi1EEENSA_ILi2EEESB_EEEEENS5_IJNSA_ILi64EEENSA_ILi256EEESF_EEENS_10bfloat16_tENS5_IJlSB_lEEESI_SJ_NS4_8TiledMMAINS4_8MMA_AtomIJNS4_20SM100_MMA_F16BF16_SSISI_SI_fLi64ELi256ELNS4_4UMMA5MajorE0ELSO_0ELNSN_7ScaleInE0ELSP_0EEEEEENS4_6LayoutINS5_IJSB_SB_SB_EEENS5_IJNSA_ILi0EEESU_SU_EEEEENS5_IJNS4_10UnderscoreESX_SX_EEEEENS4_23SM90_TMA_LOAD_MULTICASTENS4_14ComposedLayoutINS4_7SwizzleILi3ELi4ELi3EEENS4_18smem_ptr_flag_bitsILi16EEENSS_INS5_IJNSA_ILi8EEESF_EEENS5_IJSF_SB_EEEEEEEvNS4_8identityENS4_13SM90_TMA_LOADES1A_vS1B_EENS_8epilogue10collective18CollectiveEpilogueINS1E_23Sm100TmaWarpSpecializedILi4ELi2ELi32ELb1ELb0EEEJSH_NS5_IJNSS_ISF_SB_EES1J_EEESI_SJ_SI_SJ_NS1E_6fusion15FusionCallbacksIS1I_NS1L_17LinearCombinationISI_fSI_fLNS_15FloatRoundStyleE2EEESH_S1K_JEEENS4_5SM1004TMEM4LOAD26SM100_TMEM_LOAD_16dp256b8xES1C_S1A_NS4_17SM75_U32x4_LDSM_NENS4_14SM90_TMA_STOREES1A_NS4_17SM90_U32x4_STSM_NENS4_39AutoVectorizingCopyWithAssumedAlignmentILi128EEEEEEvvEEEEvNT_6ParamsE --------------------------
	.section	.nv.constant0._ZN7cutlass13device_kernelINS_4gemm6kernel13GemmUniversalIN4cute5tupleIJiiiiEEENS1_10collective13CollectiveMmaINS1_35MainloopSm100TmaUmmaWarpSpecializedILi4ELi2ELi4ENS5_IJNS4_1CILi1EEENSA_ILi2EEESB_EEEEENS5_IJNSA_ILi64EEENSA_ILi256EEESF_EEENS_10bfloat16_tENS5_IJlSB_lEEESI_SJ_NS4_8TiledMMAINS4_8MMA_AtomIJNS4_20SM100_MMA_F16BF16_SSISI_SI_fLi64ELi256ELNS4_4UMMA5MajorE0ELSO_0ELNSN_7ScaleInE0ELSP_0EEEEEENS4_6LayoutINS5_IJSB_SB_SB_EEENS5_IJNSA_ILi0EEESU_SU_EEEEENS5_IJNS4_10UnderscoreESX_SX_EEEEENS4_23SM90_TMA_LOAD_MULTICASTENS4_14ComposedLayoutINS4_7SwizzleILi3ELi4ELi3EEENS4_18smem_ptr_flag_bitsILi16EEENSS_INS5_IJNSA_ILi8EEESF_EEENS5_IJSF_SB_EEEEEEEvNS4_8identityENS4_13SM90_TMA_LOADES1A_vS1B_EENS_8epilogue10collective18CollectiveEpilogueINS1E_23Sm100TmaWarpSpecializedILi4ELi2ELi32ELb1ELb0EEEJSH_NS5_IJNSS_ISF_SB_EES1J_EEESI_SJ_SI_SJ_NS1E_6fusion15FusionCallbacksIS1I_NS1L_17LinearCombinationISI_fSI_fLNS_15FloatRoundStyleE2EEESH_S1K_JEEENS4_5SM1004TMEM4LOAD26SM100_TMEM_LOAD_16dp256b8xES1C_S1A_NS4_17SM75_U32x4_LDSM_NENS4_14SM90_TMA_STOREES1A_NS4_17SM90_U32x4_STSM_NENS4_39AutoVectorizingCopyWithAssumedAlignmentILi128EEEEEEvvEEEEvNT_6ParamsE,"a",@progbits
	.sectionflags	@""
	.align	4
.nv.constant0._ZN7cutlass13device_kernelINS_4gemm6kernel13GemmUniversalIN4cute5tupleIJiiiiEEENS1_10collective13CollectiveMmaINS1_35MainloopSm100TmaUmmaWarpSpecializedILi4ELi2ELi4ENS5_IJNS4_1CILi1EEENSA_ILi2EEESB_EEEEENS5_IJNSA_ILi64EEENSA_ILi256EEESF_EEENS_10bfloat16_tENS5_IJlSB_lEEESI_SJ_NS4_8TiledMMAINS4_8MMA_AtomIJNS4_20SM100_MMA_F16BF16_SSISI_SI_fLi64ELi256ELNS4_4UMMA5MajorE0ELSO_0ELNSN_7ScaleInE0ELSP_0EEEEEENS4_6LayoutINS5_IJSB_SB_SB_EEENS5_IJNSA_ILi0EEESU_SU_EEEEENS5_IJNS4_10UnderscoreESX_SX_EEEEENS4_23SM90_TMA_LOAD_MULTICASTENS4_14ComposedLayoutINS4_7SwizzleILi3ELi4ELi3EEENS4_18smem_ptr_flag_bitsILi16EEENSS_INS5_IJNSA_ILi8EEESF_EEENS5_IJSF_SB_EEEEEEEvNS4_8identityENS4_13SM90_TMA_LOADES1A_vS1B_EENS_8epilogue10collective18CollectiveEpilogueINS1E_23Sm100TmaWarpSpecializedILi4ELi2ELi32ELb1ELb0EEEJSH_NS5_IJNSS_ISF_SB_EES1J_EEESI_SJ_SI_SJ_NS1E_6fusion15FusionCallbacksIS1I_NS1L_17LinearCombinationISI_fSI_fLNS_15FloatRoundStyleE2EEESH_S1K_JEEENS4_5SM1004TMEM4LOAD26SM100_TMEM_LOAD_16dp256b8xES1C_S1A_NS4_17SM75_U32x4_LDSM_NENS4_14SM90_TMA_STOREES1A_NS4_17SM90_U32x4_STSM_NENS4_39AutoVectorizingCopyWithAssumedAlignmentILi128EEEEEEvvEEEEvNT_6ParamsE:
	.zero		2944


//--------------------- SYMBOLS --------------------------

	.type		.nv.reservedSmem.offset0,@object
	.size		.nv.reservedSmem.offset0,0x4
	.type		.nv.reservedSmem.cap,@object
	.size		.nv.reservedSmem.cap,0x4
	.type		__assertfail,@function
